def matmul_kernel(
    a_ptr,
    b_ptr,
    c_ptr,
    M,
    N,
    K,
    stride_am,
    stride_ak,
    stride_bk,
    stride_bn,
    stride_cm,
    stride_cn,
    BLOCK_M: tl.constexpr,
    BLOCK_N: tl.constexpr,
    BLOCK_K: tl.constexpr,
    GROUP_M: tl.constexpr,
):
    pid = tl.program_id(axis=0)
    num_pid_m = tl.cdiv(M, BLOCK_M)
    num_pid_n = tl.cdiv(N, BLOCK_N)
    num_pid_in_group = GROUP_M * num_pid_n
    group_id = pid // num_pid_in_group
    first_pid_m = group_id * GROUP_M
    group_size_m = min(num_pid_m - first_pid_m, GROUP_M)
    pid_m = first_pid_m + ((pid % num_pid_in_group) % group_size_m)
    pid_n = (pid % num_pid_in_group) // group_size_m

    offs_am = (pid_m * BLOCK_M + tl.arange(0, BLOCK_M)) % M
    offs_bn = (pid_n * BLOCK_N + tl.arange(0, BLOCK_N)) % N
    offs_k = tl.arange(0, BLOCK_K)
    a_ptrs = a_ptr + offs_am[:, None] * stride_am + offs_k[None, :] * stride_ak
    b_ptrs = b_ptr + offs_k[:, None] * stride_bk + offs_bn[None, :] * stride_bn

    acc = tl.zeros((BLOCK_M, BLOCK_N), dtype=tl.float32)
    for kk in range(0, tl.cdiv(K, BLOCK_K)):
        a = tl.load(a_ptrs, mask=offs_k[None, :] < K - kk * BLOCK_K, other=0.0)
        b = tl.load(b_ptrs, mask=offs_k[:, None] < K - kk * BLOCK_K, other=0.0)
        acc = tl.dot(a, b, acc)
        a_ptrs += BLOCK_K * stride_ak
        b_ptrs += BLOCK_K * stride_bk

    c = acc.to(c_ptr.dtype.element_ty)
    offs_cm = pid_m * BLOCK_M + tl.arange(0, BLOCK_M)
    offs_cn = pid_n * BLOCK_N + tl.arange(0, BLOCK_N)
    c_ptrs = c_ptr + offs_cm[:, None] * stride_cm + offs_cn[None, :] * stride_cn
    mask = (offs_cm[:, None] < M) & (offs_cn[None, :] < N)
    tl.store(c_ptrs, c, mask=mask)

# config = {"BLOCK_K": 32, "BLOCK_M": 128, "BLOCK_N": 128, "GROUP_M": 1, "arch": "sm_90", "dtype": "fp8e4m3", "num_ctas": 1, "num_stages": 3, "num_warps": 4}
# arch = sm_90


// ===== COMPILED SASS (sm_90a) =====

	.target	sm_90a

	.elftype	@"ET_EXEC"


//--------------------- .note.nv.tkinfo           --------------------------
	.section	.note.nv.tkinfo,"",@"SHT_NOTE"
	.sectionflags	@"SHF_NOTE_NV_TKINFO"
	.tkinfo
        /*0018*/ 	.word	0x00000002
        /*0030*/ 	.string	""
        /*0030*/ 	.string	"ptxas"
        /*0030*/ 	.string	"Cuda compilation tools, release 13.0, V13.0.88"
        /*0030*/ 	.string	"Build cuda_13.0.r13.0/compiler.36424714_0"
        /*0030*/ 	.string	"-v  -suppress-debug-info  -lineinfo  -arch sm_90a "



//--------------------- .note.nv.cuinfo           --------------------------
	.section	.note.nv.cuinfo,"",@"SHT_NOTE"
	.sectionflags	@"SHF_NOTE_NV_CUINFO"
        /*0018*/ 	.short	0x0002
        /*001a*/ 	.short	0x005a
        /*001c*/ 	.short	0x0082
	.zero		2


//--------------------- .nv.info                  --------------------------
	.section	.nv.info,"",@"SHT_CUDA_INFO"
	.align	4


	//----- nvinfo : EIATTR_REGCOUNT
	.align		4
        /*0000*/ 	.byte	0x04, 0x2f
        /*0002*/ 	.short	(.L_1 - .L_0)
	.align		4
.L_0:
        /*0004*/ 	.word	index@(matmul_kernel)
        /*0008*/ 	.word	0x000000ff


	//----- nvinfo : EIATTR_FRAME_SIZE
	.align		4
.L_1:
        /*000c*/ 	.byte	0x04, 0x11
        /*000e*/ 	.short	(.L_3 - .L_2)
	.align		4
.L_2:
        /*0010*/ 	.word	index@(matmul_kernel)
        /*0014*/ 	.word	0x00000000


	//----- nvinfo : EIATTR_MIN_STACK_SIZE
	.align		4
.L_3:
        /*0018*/ 	.byte	0x04, 0x12
        /*001a*/ 	.short	(.L_5 - .L_4)
	.align		4
.L_4:
        /*001c*/ 	.word	index@(matmul_kernel)
        /*0020*/ 	.word	0x00000000
.L_5:


//--------------------- .nv.compat                --------------------------
	.section	.nv.compat,"",@"SHT_CUDA_COMPAT_INFO"
	.align	4
        /*0000*/ 	.byte	0x02, 0x09, 0x01, 0x00, 0x02, 0x02, 0x04, 0x00, 0x02, 0x05, 0x05, 0x00, 0x03, 0x07, 0x01, 0x01
        /*0010*/ 	.byte	0x02, 0x03, 0x00, 0x00, 0x02, 0x06, 0x01, 0x00, 0x04, 0x0b, 0x08, 0x00, 0x00, 0x00, 0x00, 0x00
        /*0020*/ 	.byte	0x00, 0x00, 0x00, 0x00


//--------------------- .nv.info.matmul_kernel    --------------------------
	.section	.nv.info.matmul_kernel,"",@"SHT_CUDA_INFO"
	.sectionflags	@""
	.align	4


	//----- nvinfo : EIATTR_CUDA_API_VERSION
	.align		4
        /*0000*/ 	.byte	0x04, 0x37
        /*0002*/ 	.short	(.L_7 - .L_6)
.L_6:
        /*0004*/ 	.word	0x00000082


	//----- nvinfo : EIATTR_KPARAM_INFO
	.align		4
.L_7:
        /*0008*/ 	.byte	0x04, 0x17
        /*000a*/ 	.short	(.L_9 - .L_8)
.L_8:
        /*000c*/ 	.word	0x00000000
        /*0010*/ 	.short	0x000d
        /*0012*/ 	.short	0x0048
        /*0014*/ 	.byte	0x00, 0xf4, 0x21, 0x00


	//----- nvinfo : EIATTR_KPARAM_INFO
	.align		4
.L_9:
        /*0018*/ 	.byte	0x04, 0x17
        /*001a*/ 	.short	(.L_11 - .L_10)
.L_10:
        /*001c*/ 	.word	0x00000000
        /*0020*/ 	.short	0x000c
        /*0022*/ 	.short	0x0040
        /*0024*/ 	.byte	0x00, 0xf4, 0x21, 0x00


	//----- nvinfo : EIATTR_KPARAM_INFO
	.align		4
.L_11:
        /*0028*/ 	.byte	0x04, 0x17
        /*002a*/ 	.short	(.L_13 - .L_12)
.L_12:
        /*002c*/ 	.word	0x00000000
        /*0030*/ 	.short	0x000b
        /*0032*/ 	.short	0x0038
        /*0034*/ 	.byte	0x00, 0xf0, 0x11, 0x00


	//----- nvinfo : EIATTR_KPARAM_INFO
	.align		4
.L_13:
        /*0038*/ 	.byte	0x04, 0x17
        /*003a*/ 	.short	(.L_15 - .L_14)
.L_14:
        /*003c*/ 	.word	0x00000000
        /*0040*/ 	.short	0x000a
        /*0042*/ 	.short	0x0034
        /*0044*/ 	.byte	0x00, 0xf0, 0x11, 0x00


	//----- nvinfo : EIATTR_KPARAM_INFO
	.align		4
.L_15:
        /*0048*/ 	.byte	0x04, 0x17
        /*004a*/ 	.short	(.L_17 - .L_16)
.L_16:
        /*004c*/ 	.word	0x00000000
        /*0050*/ 	.short	0x0009
        /*0052*/ 	.short	0x0030
        /*0054*/ 	.byte	0x00, 0xf0, 0x11, 0x00


	//----- nvinfo : EIATTR_KPARAM_INFO
	.align		4
.L_17:
        /*0058*/ 	.byte	0x04, 0x17
        /*005a*/ 	.short	(.L_19 - .L_18)
.L_18:
        /*005c*/ 	.word	0x00000000
        /*0060*/ 	.short	0x0008
        /*0062*/ 	.short	0x002c
        /*0064*/ 	.byte	0x00, 0xf0, 0x11, 0x00


	//----- nvinfo : EIATTR_KPARAM_INFO
	.align		4
.L_19:
        /*0068*/ 	.byte	0x04, 0x17
        /*006a*/ 	.short	(.L_21 - .L_20)
.L_20:
        /*006c*/ 	.word	0x00000000
        /*0070*/ 	.short	0x0007
        /*0072*/ 	.short	0x0028
        /*0074*/ 	.byte	0x00, 0xf0, 0x11, 0x00


	//----- nvinfo : EIATTR_KPARAM_INFO
	.align		4
.L_21:
        /*0078*/ 	.byte	0x04, 0x17
        /*007a*/ 	.short	(.L_23 - .L_22)
.L_22:
        /*007c*/ 	.word	0x00000000
        /*0080*/ 	.short	0x0006
        /*0082*/ 	.short	0x0024
        /*0084*/ 	.byte	0x00, 0xf0, 0x11, 0x00


	//----- nvinfo : EIATTR_KPARAM_INFO
	.align		4
.L_23:
        /*0088*/ 	.byte	0x04, 0x17
        /*008a*/ 	.short	(.L_25 - .L_24)
.L_24:
        /*008c*/ 	.word	0x00000000
        /*0090*/ 	.short	0x0005
        /*0092*/ 	.short	0x0020
        /*0094*/ 	.byte	0x00, 0xf0, 0x11, 0x00


	//----- nvinfo : EIATTR_KPARAM_INFO
	.align		4
.L_25:
        /*0098*/ 	.byte	0x04, 0x17
        /*009a*/ 	.short	(.L_27 - .L_26)
.L_26:
        /*009c*/ 	.word	0x00000000
        /*00a0*/ 	.short	0x0004
        /*00a2*/ 	.short	0x001c
        /*00a4*/ 	.byte	0x00, 0xf0, 0x11, 0x00


	//----- nvinfo : EIATTR_KPARAM_INFO
	.align		4
.L_27:
        /*00a8*/ 	.byte	0x04, 0x17
        /*00aa*/ 	.short	(.L_29 - .L_28)
.L_28:
        /*00ac*/ 	.word	0x00000000
        /*00b0*/ 	.short	0x0003
        /*00b2*/ 	.short	0x0018
        /*00b4*/ 	.byte	0x00, 0xf0, 0x11, 0x00


	//----- nvinfo : EIATTR_KPARAM_INFO
	.align		4
.L_29:
        /*00b8*/ 	.byte	0x04, 0x17
        /*00ba*/ 	.short	(.L_31 - .L_30)
.L_30:
        /*00bc*/ 	.word	0x00000000
        /*00c0*/ 	.short	0x0002
        /*00c2*/ 	.short	0x0010
        /*00c4*/ 	.byte	0x00, 0xf4, 0x21, 0x00


	//----- nvinfo : EIATTR_KPARAM_INFO
	.align		4
.L_31:
        /*00c8*/ 	.byte	0x04, 0x17
        /*00ca*/ 	.short	(.L_33 - .L_32)
.L_32:
        /*00cc*/ 	.word	0x00000000
        /*00d0*/ 	.short	0x0001
        /*00d2*/ 	.short	0x0008
        /*00d4*/ 	.byte	0x00, 0xf4, 0x21, 0x00


	//----- nvinfo : EIATTR_KPARAM_INFO
	.align		4
.L_33:
        /*00d8*/ 	.byte	0x04, 0x17
        /*00da*/ 	.short	(.L_35 - .L_34)
.L_34:
        /*00dc*/ 	.word	0x00000000
        /*00e0*/ 	.short	0x0000
        /*00e2*/ 	.short	0x0000
        /*00e4*/ 	.byte	0x00, 0xf4, 0x21, 0x00


	//----- nvinfo : EIATTR_SPARSE_MMA_MASK
	.align		4
.L_35:
        /*00e8*/ 	.byte	0x03, 0x50
        /*00ea*/ 	.short	0x0000


	//----- nvinfo : EIATTR_MAXREG_COUNT
	.align		4
        /*00ec*/ 	.byte	0x03, 0x1b
        /*00ee*/ 	.short	0x00ff


	//----- nvinfo : EIATTR_NUM_BARRIERS
	.align		4
        /*00f0*/ 	.byte	0x02, 0x4c
        /*00f2*/ 	.byte	0x01
	.zero		1


	//----- nvinfo : EIATTR_MERCURY_ISA_VERSION
	.align		4
        /*00f4*/ 	.byte	0x03, 0x5f
        /*00f6*/ 	.short	0x0101


	//----- nvinfo : EIATTR_EXIT_INSTR_OFFSETS
	.align		4
        /*00f8*/ 	.byte	0x04, 0x1c
        /*00fa*/ 	.short	(.L_37 - .L_36)


	//   ....[0]....
.L_36:
        /*00fc*/ 	.word	0x00009f60


	//   ....[1]....
        /*0100*/ 	.word	0x00009f80


	//----- nvinfo : EIATTR_REQNTID
	.align		4
.L_37:
        /*0104*/ 	.byte	0x04, 0x10
        /*0106*/ 	.short	(.L_39 - .L_38)
.L_38:
        /*0108*/ 	.word	0x00000080
        /*010c*/ 	.word	0x00000001
        /*0110*/ 	.word	0x00000001


	//----- nvinfo : EIATTR_CBANK_PARAM_SIZE
	.align		4
.L_39:
        /*0114*/ 	.byte	0x03, 0x19
        /*0116*/ 	.short	0x0050


	//----- nvinfo : EIATTR_PARAM_CBANK
	.align		4
        /*0118*/ 	.byte	0x04, 0x0a
        /*011a*/ 	.short	(.L_41 - .L_40)
	.align		4
.L_40:
        /*011c*/ 	.word	index@(.nv.constant0.matmul_kernel)
        /*0120*/ 	.short	0x0210
        /*0122*/ 	.short	0x0050


	//----- nvinfo : EIATTR_SW_WAR
	.align		4
.L_41:
        /*0124*/ 	.byte	0x04, 0x36
        /*0126*/ 	.short	(.L_43 - .L_42)
.L_42:
        /*0128*/ 	.word	0x00000008
.L_43:


//--------------------- .nv.callgraph             --------------------------
	.section	.nv.callgraph,"",@"SHT_CUDA_CALLGRAPH"
	.align	4
	.sectionentsize	8
	.align		4
        /*0000*/ 	.word	0x00000000
	.align		4
        /*0004*/ 	.word	0xffffffff
	.align		4
        /*0008*/ 	.word	0x00000000
	.align		4
        /*000c*/ 	.word	0xfffffffe
	.align		4
        /*0010*/ 	.word	0x00000000
	.align		4
        /*0014*/ 	.word	0xfffffffd
	.align		4
        /*0018*/ 	.word	0x00000000
	.align		4
        /*001c*/ 	.word	0xfffffffc


//--------------------- .text.matmul_kernel       --------------------------
	.section	.text.matmul_kernel,"ax",@progbits
	.align	128
        .global         matmul_kernel
        .type           matmul_kernel,@function
        .size           matmul_kernel,(.L_x_3 - matmul_kernel)
        .other          matmul_kernel,@"STO_CUDA_ENTRY STV_DEFAULT"
matmul_kernel:
.text.matmul_kernel:
[----:B------:R-:W-:Y:S08]  /*0000*/  LDC R1, c[0x0][0x28] ;  /* 0x00000a00ff017b82 */ /* 0x000ff00000000800 */
[----:B------:R-:W0:Y:S01]  /*0010*/  LDC.64 R16, c[0x0][0x228] ;  /* 0x00008a00ff107b82 */ /* 0x000e220000000a00 */
[----:B------:R-:W1:Y:S01]  /*0020*/  S2R R5, SR_CTAID.X ;  /* 0x0000000000057919 */ /* 0x000e620000002500 */
[----:B------:R-:W-:Y:S01]  /*0030*/  UMOV UR4, 0x400 ;  /* 0x0000040000047882 */ /* 0x000fe20000000000 */
[----:B------:R-:W-:Y:S01]  /*0040*/  ULDC.64 UR12, c[0x0][0x208] ;  /* 0x00008200000c7ab9 */ /* 0x000fe20000000a00 */
[----:B------:R-:W-:Y:S01]  /*0050*/  CS2R R88, SRZ ;  /* 0x0000000000587805 */ /* 0x000fe2000001ff00 */
[----:B------:R-:W2:Y:S01]  /*0060*/  S2R R160, SR_TID.X ;  /* 0x0000000000a07919 */ /* 0x000ea20000002100 */
[----:B------:R-:W-:-:S02]  /*0070*/  CS2R R90, SRZ ;  /* 0x00000000005a7805 */ /* 0x000fc4000001ff00 */
[----:B------:R-:W-:Y:S01]  /*0080*/  CS2R R92, SRZ ;  /* 0x00000000005c7805 */ /* 0x000fe2000001ff00 */
[----:B------:R-:W3:Y:S01]  /*0090*/  S2UR UR6, SR_CgaCtaId ;  /* 0x00000000000679c3 */ /* 0x000ee20000008800 */
[----:B------:R-:W-:Y:S02]  /*00a0*/  CS2R R94, SRZ ;  /* 0x00000000005e7805 */ /* 0x000fe4000001ff00 */
[----:B------:R-:W-:Y:S02]  /*00b0*/  CS2R R96, SRZ ;  /* 0x0000000000607805 */ /* 0x000fe4000001ff00 */
[----:B------:R-:W-:Y:S02]  /*00c0*/  CS2R R98, SRZ ;  /* 0x0000000000627805 */ /* 0x000fe4000001ff00 */
[----:B------:R-:W-:Y:S02]  /*00d0*/  CS2R R100, SRZ ;  /* 0x0000000000647805 */ /* 0x000fe4000001ff00 */
[----:B------:R-:W-:-:S02]  /*00e0*/  CS2R R102, SRZ ;  /* 0x0000000000667805 */ /* 0x000fc4000001ff00 */
[----:B------:R-:W-:Y:S02]  /*00f0*/  CS2R R104, SRZ ;  /* 0x0000000000687805 */ /* 0x000fe4000001ff00 */
        /* <DEDUP_REMOVED lines=8> */
[----:B------:R-:W-:Y:S01]  /*0180*/  CS2R R122, SRZ ;  /* 0x00000000007a7805 */ /* 0x000fe2000001ff00 */
[----:B0-----:R-:W-:Y:S01]  /*0190*/  VIADD R0, R17, 0x7f ;  /* 0x0000007f11007836 */ /* 0x001fe20000000000 */
[----:B------:R-:W-:Y:S02]  /*01a0*/  CS2R R124, SRZ ;  /* 0x00000000007c7805 */ /* 0x000fe4000001ff00 */
[----:B------:R-:W-:-:S02]  /*01b0*/  CS2R R126, SRZ ;  /* 0x00000000007e7805 */ /* 0x000fc4000001ff00 */
[----:B------:R-:W-:Y:S02]  /*01c0*/  CS2R R128, SRZ ;  /* 0x0000000000807805 */ /* 0x000fe4000001ff00 */
[----:B------:R-:W-:Y:S02]  /*01d0*/  CS2R R130, SRZ ;  /* 0x0000000000827805 */ /* 0x000fe4000001ff00 */
[----:B------:R-:W-:Y:S02]  /*01e0*/  SHF.R.S32.HI R3, RZ, 0x1f, R0 ;  /* 0x0000001fff037819 */ /* 0x000fe40000011400 */
[----:B------:R-:W-:Y:S02]  /*01f0*/  CS2R R132, SRZ ;  /* 0x0000000000847805 */ /* 0x000fe4000001ff00 */
[----:B------:R-:W-:Y:S01]  /*0200*/  CS2R R134, SRZ ;  /* 0x0000000000867805 */ /* 0x000fe2000001ff00 */
[----:B---3--:R-:W-:Y:S01]  /*0210*/  ULEA UR6, UR6, UR4, 0x18 ;  /* 0x0000000406067291 */ /* 0x008fe2000f8ec03f */
[----:B------:R-:W-:-:S02]  /*0220*/  LEA.HI R3, R3, R0, RZ, 0x7 ;  /* 0x0000000003037211 */ /* 0x000fc400078f38ff */
[----:B------:R-:W-:Y:S02]  /*0230*/  CS2R R136, SRZ ;  /* 0x0000000000887805 */ /* 0x000fe4000001ff00 */
[----:B-1----:R-:W-:Y:S02]  /*0240*/  IABS R8, R5 ;  /* 0x0000000500087213 */ /* 0x002fe40000000000 */
[----:B------:R-:W-:Y:S02]  /*0250*/  CS2R R138, SRZ ;  /* 0x00000000008a7805 */ /* 0x000fe4000001ff00 */
[----:B------:R-:W-:Y:S02]  /*0260*/  SHF.R.S32.HI R4, RZ, 0x7, R3 ;  /* 0x00000007ff047819 */ /* 0x000fe40000011403 */
[----:B------:R-:W-:Y:S02]  /*0270*/  CS2R R140, SRZ ;  /* 0x00000000008c7805 */ /* 0x000fe4000001ff00 */
[----:B--2---:R-:W-:-:S02]  /*0280*/  LOP3.LUT R245, R160, 0x7f, RZ, 0xc0, !PT ;  /* 0x0000007fa0f57812 */ /* 0x004fc400078ec0ff */
[----:B------:R-:W-:Y:S02]  /*0290*/  CS2R R142, SRZ ;  /* 0x00000000008e7805 */ /* 0x000fe4000001ff00 */
[-C--:B------:R-:W-:Y:S02]  /*02a0*/  IABS R7, R4.reuse ;  /* 0x0000000400077213 */ /* 0x080fe40000000000 */
[----:B------:R-:W-:Y:S02]  /*02b0*/  CS2R R144, SRZ ;  /* 0x0000000000907805 */ /* 0x000fe4000001ff00 */
[----:B------:R-:W-:Y:S02]  /*02c0*/  IABS R10, R4 ;  /* 0x00000004000a7213 */ /* 0x000fe40000000000 */
[----:B------:R-:W-:Y:S01]  /*02d0*/  CS2R R146, SRZ ;  /* 0x0000000000927805 */ /* 0x000fe2000001ff00 */
[----:B------:R-:W0:Y:S01]  /*02e0*/  I2F.RP R0, R7 ;  /* 0x0000000700007306 */ /* 0x000e220000209400 */
        /* <DEDUP_REMOVED lines=13> */
[----:B------:R-:W-:Y:S01]  /*03c0*/  CS2R R46, SRZ ;  /* 0x00000000002e7805 */ /* 0x000fe2000001ff00 */
[----:B0-----:R-:W0:Y:S01]  /*03d0*/  MUFU.RCP R0, R0 ;  /* 0x0000000000007308 */ /* 0x001e220000001000 */
        /* <DEDUP_REMOVED lines=15> */
[----:B------:R-:W-:Y:S01]  /*04d0*/  CS2R R78, SRZ ;  /* 0x00000000004e7805 */ /* 0x000fe2000001ff00 */
[----:B0-----:R-:W-:Y:S01]  /*04e0*/  VIADD R2, R0, 0xffffffe ;  /* 0x0ffffffe00027836 */ /* 0x001fe20000000000 */
[----:B------:R-:W-:Y:S01]  /*04f0*/  CS2R R80, SRZ ;  /* 0x0000000000507805 */ /* 0x000fe2000001ff00 */
[----:B------:R-:W-:Y:S01]  /*0500*/  IMAD.MOV R0, RZ, RZ, -R10 ;  /* 0x000000ffff007224 */ /* 0x000fe200078e0a0a */
[----:B------:R-:W-:Y:S01]  /*0510*/  CS2R R82, SRZ ;  /* 0x0000000000527805 */ /* 0x000fe2000001ff00 */
[----:B------:R0:W1:Y:S01]  /*0520*/  F2I.FTZ.U32.TRUNC.NTZ R3, R2 ;  /* 0x0000000200037305 */ /* 0x000062000021f000 */
[----:B------:R-:W-:-:S02]  /*0530*/  CS2R R84, SRZ ;  /* 0x0000000000547805 */ /* 0x000fc4000001ff00 */
[----:B------:R-:W-:Y:S02]  /*0540*/  CS2R R86, SRZ ;  /* 0x0000000000567805 */ /* 0x000fe4000001ff00 */
[----:B------:R-:W-:Y:S01]  /*0550*/  LOP3.LUT R12, R160, 0x60, RZ, 0xc0, !PT ;  /* 0x00000060a00c7812 */ /* 0x000fe200078ec0ff */
[----:B0-----:R-:W-:Y:S02]  /*0560*/  IMAD.MOV.U32 R2, RZ, RZ, RZ ;  /* 0x000000ffff027224 */ /* 0x001fe400078e00ff */
[----:B-1----:R-:W-:-:S04]  /*0570*/  IMAD.MOV R6, RZ, RZ, -R3 ;  /* 0x000000ffff067224 */ /* 0x002fc800078e0a03 */
[----:B------:R-:W-:Y:S02]  /*0580*/  IMAD R9, R6, R7, RZ ;  /* 0x0000000706097224 */ /* 0x000fe400078e02ff */
[----:B------:R-:W-:Y:S02]  /*0590*/  IMAD.MOV.U32 R6, RZ, RZ, R8 ;  /* 0x000000ffff067224 */ /* 0x000fe400078e0008 */
[----:B------:R-:W-:-:S06]  /*05a0*/  IMAD.HI.U32 R3, R3, R9, R2 ;  /* 0x0000000903037227 */ /* 0x000fcc00078e0002 */
[----:B------:R-:W-:-:S04]  /*05b0*/  IMAD.HI.U32 R3, R3, R6, RZ ;  /* 0x0000000603037227 */ /* 0x000fc800078e00ff */
[----:B------:R-:W-:-:S05]  /*05c0*/  IMAD R0, R3, R0, R6 ;  /* 0x0000000003007224 */ /* 0x000fca00078e0206 */
[----:B------:R-:W-:-:S13]  /*05d0*/  ISETP.GT.U32.AND P1, PT, R7, R0, PT ;  /* 0x000000000700720c */ /* 0x000fda0003f24070 */
[----:B------:R-:W-:Y:S02]  /*05e0*/  @!P1 IMAD.IADD R0, R0, 0x1, -R7 ;  /* 0x0000000100009824 */ /* 0x000fe400078e0a07 */
[----:B------:R-:W-:Y:S01]  /*05f0*/  @!P1 VIADD R3, R3, 0x1 ;  /* 0x0000000103039836 */ /* 0x000fe20000000000 */
[----:B------:R-:W-:Y:S02]  /*0600*/  ISETP.NE.AND P1, PT, R4, RZ, PT ;  /* 0x000000ff0400720c */ /* 0x000fe40003f25270 */
[----:B------:R-:W-:Y:S02]  /*0610*/  ISETP.GE.U32.AND P0, PT, R0, R7, PT ;  /* 0x000000070000720c */ /* 0x000fe40003f06070 */
[----:B------:R-:W-:-:S04]  /*0620*/  LOP3.LUT R0, R5, R4, RZ, 0x3c, !PT ;  /* 0x0000000405007212 */ /* 0x000fc800078e3cff */
[----:B------:R-:W-:Y:S01]  /*0630*/  ISETP.GE.AND P2, PT, R0, RZ, PT ;  /* 0x000000ff0000720c */ /* 0x000fe20003f46270 */
[----:B------:R-:W-:-:S06]  /*0640*/  VIADD R0, R16, 0x7f ;  /* 0x0000007f10007836 */ /* 0x000fcc0000000000 */
[----:B------:R-:W-:-:S04]  /*0650*/  @P0 VIADD R3, R3, 0x1 ;  /* 0x0000000103030836 */ /* 0x000fc80000000000 */
[----:B------:R-:W-:Y:S01]  /*0660*/  IMAD.MOV.U32 R8, RZ, RZ, R3 ;  /* 0x000000ffff087224 */ /* 0x000fe200078e0003 */
[----:B------:R-:W-:-:S03]  /*0670*/  SHF.R.S32.HI R3, RZ, 0x1f, R0 ;  /* 0x0000001fff037819 */ /* 0x000fc60000011400 */
[----:B------:R-:W-:Y:S01]  /*0680*/  @!P2 IMAD.MOV R8, RZ, RZ, -R8 ;  /* 0x000000ffff08a224 */ /* 0x000fe200078e0a08 */
[----:B------:R-:W-:Y:S02]  /*0690*/  LEA.HI R3, R3, R0, RZ, 0x7 ;  /* 0x0000000003037211 */ /* 0x000fe400078f38ff */
[----:B------:R-:W-:-:S04]  /*06a0*/  @!P1 LOP3.LUT R8, RZ, R4, RZ, 0x33, !PT ;  /* 0x00000004ff089212 */ /* 0x000fc800078e33ff */
[----:B------:R-:W-:Y:S01]  /*06b0*/  LEA.HI.SX32 R3, R3, -R8, 0x19 ;  /* 0x8000000803037211 */ /* 0x000fe200078fcaff */
[----:B------:R-:W-:-:S03]  /*06c0*/  IMAD.MOV R6, RZ, RZ, -R8 ;  /* 0x000000ffff067224 */ /* 0x000fc600078e0a08 */
[----:B------:R-:W-:Y:S01]  /*06d0*/  VIMNMX R9, R3, 0x1, PT ;  /* 0x0000000103097848 */ /* 0x000fe20003fe0100 */
[----:B------:R-:W-:-:S03]  /*06e0*/  IMAD R6, R4, R6, R5 ;  /* 0x0000000604067224 */ /* 0x000fc600078e0205 */
[-C--:B------:R-:W-:Y:S02]  /*06f0*/  IABS R7, R9.reuse ;  /* 0x0000000900077213 */ /* 0x080fe40000000000 */
[----:B------:R-:W-:Y:S02]  /*0700*/  IABS R11, R9 ;  /* 0x00000009000b7213 */ /* 0x000fe40000000000 */
[----:B------:R-:W0:Y:S08]  /*0710*/  I2F.RP R0, R7 ;  /* 0x0000000700007306 */ /* 0x000e300000209400 */
[----:B0-----:R-:W0:Y:S02]  /*0720*/  MUFU.RCP R0, R0 ;  /* 0x0000000000007308 */ /* 0x001e240000001000 */
[----:B0-----:R-:W-:-:S02]  /*0730*/  VIADD R2, R0, 0xffffffe ;  /* 0x0ffffffe00027836 */ /* 0x001fc40000000000 */
[----:B------:R-:W-:-:S04]  /*0740*/  IMAD.MOV R0, RZ, RZ, -R11 ;  /* 0x000000ffff007224 */ /* 0x000fc800078e0a0b */
[----:B------:R0:W1:Y:S02]  /*0750*/  F2I.FTZ.U32.TRUNC.NTZ R3, R2 ;  /* 0x0000000200037305 */ /* 0x000064000021f000 */
[----:B0-----:R-:W-:Y:S02]  /*0760*/  IMAD.MOV.U32 R2, RZ, RZ, RZ ;  /* 0x000000ffff027224 */ /* 0x001fe400078e00ff */
[----:B-1----:R-:W-:-:S04]  /*0770*/  IMAD.MOV R10, RZ, RZ, -R3 ;  /* 0x000000ffff0a7224 */ /* 0x002fc800078e0a03 */
[----:B------:R-:W-:Y:S01]  /*0780*/  IMAD.MOV.U32 R4, RZ, RZ, R10 ;  /* 0x000000ffff047224 */ /* 0x000fe200078e000a */
[----:B------:R-:W-:-:S03]  /*0790*/  IABS R10, R6 ;  /* 0x00000006000a7213 */ /* 0x000fc60000000000 */
[----:B------:R-:W-:Y:S02]  /*07a0*/  IMAD R5, R4, R7, RZ ;  /* 0x0000000704057224 */ /* 0x000fe400078e02ff */
[----:B------:R-:W-:Y:S02]  /*07b0*/  IMAD.MOV.U32 R4, RZ, RZ, R10 ;  /* 0x000000ffff047224 */ /* 0x000fe400078e000a */
[----:B------:R-:W-:Y:S02]  /*07c0*/  IMAD.HI.U32 R3, R3, R5, R2 ;  /* 0x0000000503037227 */ /* 0x000fe400078e0002 */
[----:B------:R-:W0:Y:S04]  /*07d0*/  LDC R5, c[0x0][0x230] ;  /* 0x00008c00ff057b82 */ /* 0x000e280000000800 */
[----:B------:R-:W-:-:S04]  /*07e0*/  IMAD.HI.U32 R3, R3, R4, RZ ;  /* 0x0000000403037227 */ /* 0x000fc800078e00ff */
[----:B------:R-:W-:-:S05]  /*07f0*/  IMAD R0, R3, R0, R4 ;  /* 0x0000000003007224 */ /* 0x000fca00078e0204 */
[----:B------:R-:W-:Y:S01]  /*0800*/  ISETP.GT.U32.AND P1, PT, R7, R0, PT ;  /* 0x000000000700720c */ /* 0x000fe20003f24070 */
[----:B0-----:R-:W-:-:S12]  /*0810*/  VIADD R5, R5, 0x1f ;  /* 0x0000001f05057836 */ /* 0x001fd80000000000 */
[----:B------:R-:W-:Y:S02]  /*0820*/  @!P1 IMAD.IADD R0, R0, 0x1, -R7 ;  /* 0x0000000100009824 */ /* 0x000fe400078e0a07 */
[----:B------:R-:W-:Y:S01]  /*0830*/  @!P1 VIADD R3, R3, 0x1 ;  /* 0x0000000103039836 */ /* 0x000fe20000000000 */
[----:B------:R-:W-:Y:S02]  /*0840*/  ISETP.NE.AND P1, PT, R9, RZ, PT ;  /* 0x000000ff0900720c */ /* 0x000fe40003f25270 */
[----:B------:R-:W-:Y:S02]  /*0850*/  ISETP.GE.U32.AND P0, PT, R0, R7, PT ;  /* 0x000000070000720c */ /* 0x000fe40003f06070 */
[----:B------:R-:W-:-:S04]  /*0860*/  LOP3.LUT R0, R6, R9, RZ, 0x3c, !PT ;  /* 0x0000000906007212 */ /* 0x000fc800078e3cff */
[----:B------:R-:W-:-:S07]  /*0870*/  ISETP.GE.AND P2, PT, R0, RZ, PT ;  /* 0x000000ff0000720c */ /* 0x000fce0003f46270 */
[----:B------:R-:W-:Y:S01]  /*0880*/  @P0 VIADD R3, R3, 0x1 ;  /* 0x0000000103030836 */ /* 0x000fe20000000000 */
[----:B------:R-:W-:-:S05]  /*0890*/  ISETP.GE.AND P0, PT, R5, 0x20, PT ;  /* 0x000000200500780c */ /* 0x000fca0003f06270 */
[----:B------:R-:W-:Y:S01]  /*08a0*/  @!P2 IMAD.MOV R3, RZ, RZ, -R3 ;  /* 0x000000ffff03a224 */ /* 0x000fe200078e0a03 */
[----:B------:R-:W-:-:S05]  /*08b0*/  @!P1 LOP3.LUT R3, RZ, R9, RZ, 0x33, !PT ;  /* 0x00000009ff039212 */ /* 0x000fca00078e33ff */
[----:B------:R-:W-:Y:S02]  /*08c0*/  IMAD.MOV R0, RZ, RZ, -R3 ;  /* 0x000000ffff007224 */ /* 0x000fe400078e0a03 */
[----:B------:R-:W-:Y:S02]  /*08d0*/  IMAD.SHL.U32 R181, R3, 0x80, RZ ;  /* 0x0000008003b57824 */ /* 0x000fe400078e00ff */
[----:B------:R-:W-:-:S04]  /*08e0*/  IMAD R0, R9, R0, R6 ;  /* 0x0000000009007224 */ /* 0x000fc800078e0206 */
[----:B------:R-:W-:-:S04]  /*08f0*/  IMAD.IADD R0, R8, 0x1, R0 ;  /* 0x0000000108007824 */ /* 0x000fc800078e0200 */
[----:B------:R-:W-:Y:S01]  /*0900*/  IMAD R247, R0, 0x80, R245 ;  /* 0x0000008000f77824 */ /* 0x000fe200078e02f5 */
[----:B------:R-:W-:Y:S06]  /*0910*/  @!P0 BRA `(.L_x_0) ;  /* 0x0000004800a08947 */ /* 0x000fec0003800000 */
[----:B------:R-:W-:Y:S01]  /*0920*/  IABS R13, R16 ;  /* 0x00000010000d7213 */ /* 0x000fe20000000000 */
[----:B------:R-:W-:Y:S01]  /*0930*/  ULDC UR4, c[0x0][0x240] ;  /* 0x0000900000047ab9 */ /* 0x000fe20000000800 */
[----:B------:R-:W-:Y:S01]  /*0940*/  IABS R2, R17 ;  /* 0x0000001100027213 */ /* 0x000fe20000000000 */
[----:B------:R-:W-:Y:S01]  /*0950*/  ULDC.64 UR10, c[0x0][0x218] ;  /* 0x00008600000a7ab9 */ /* 0x000fe20000000a00 */
[----:B------:R-:W0:Y:S01]  /*0960*/  I2F.RP R3, R13 ;  /* 0x0000000d00037306 */ /* 0x000e220000209400 */
[----:B------:R-:W-:Y:S01]  /*0970*/  IABS R10, R247 ;  /* 0x000000f7000a7213 */ /* 0x000fe20000000000 */
[----:B------:R-:W-:Y:S01]  /*0980*/  IMAD.SHL.U32 R244, R160, 0x20, RZ ;  /* 0x00000020a0f47824 */ /* 0x000fe200078e00ff */
[----:B------:R-:W-:Y:S01]  /*0990*/  LEA.HI R18, R12, R181, RZ, 0x1b ;  /* 0x000000b50c127211 */ /* 0x000fe200078fd8ff */
[----:B------:R-:W-:Y:S01]  /*09a0*/  ULDC UR5, c[0x0][0x234] ;  /* 0x00008d0000057ab9 */ /* 0x000fe20000000800 */
[----:B------:R-:W-:Y:S01]  /*09b0*/  ISETP.GE.AND P1, PT, R247, RZ, PT ;  /* 0x000000fff700720c */ /* 0x000fe20003f26270 */
[----:B------:R-:W-:Y:S01]  /*09c0*/  ULDC UR7, c[0x0][0x23c] ;  /* 0x00008f0000077ab9 */ /* 0x000fe20000000800 */
[----:B------:R-:W-:Y:S01]  /*09d0*/  IABS R69, R18 ;  /* 0x0000001200457213 */ /* 0x000fe20000000000 */
[----:B------:R-:W1:Y:S01]  /*09e0*/  I2F.RP R0, R2 ;  /* 0x0000000200007306 */ /* 0x000e620000209400 */
[C---:B------:R-:W-:Y:S01]  /*09f0*/  VIADD R12, R18.reuse, 0x78 ;  /* 0x00000078120c7836 */ /* 0x040fe20000000000 */
[----:B------:R-:W-:Y:S01]  /*0a00*/  ULDC.64 UR8, c[0x0][0x210] ;  /* 0x0000840000087ab9 */ /* 0x000fe20000000a00 */
[C---:B------:R-:W-:Y:S01]  /*0a10*/  VIADD R14, R18.reuse, 0x74 ;  /* 0x00000074120e7836 */ /* 0x040fe20000000000 */
[----:B------:R-:W-:Y:S01]  /*0a20*/  USHF.L.U32 UR14, UR7, 0x5, URZ ;  /* 0x00000005070e7899 */ /* 0x000fe2000800063f */
[C---:B------:R-:W-:Y:S01]  /*0a30*/  VIADD R15, R18.reuse, 0x6c ;  /* 0x0000006c120f7836 */ /* 0x040fe20000000000 */
[----:B------:R-:W-:Y:S01]  /*0a40*/  ULDC UR15, c[0x0][0x230] ;  /* 0x00008c00000f7ab9 */ /* 0x000fe20000000800 */
[----:B------:R-:W-:Y:S01]  /*0a50*/  VIADD R22, R18, 0x44 ;  /* 0x0000004412167836 */ /* 0x000fe20000000000 */
[----:B0-----:R-:W0:Y:S01]  /*0a60*/  MUFU.RCP R3, R3 ;  /* 0x0000000300037308 */ /* 0x001e220000001000 */
[----:B------:R-:W-:Y:S01]  /*0a70*/  ISETP.GE.AND P6, PT, R14, RZ, PT ;  /* 0x000000ff0e00720c */ /* 0x000fe20003fc6270 */
[C---:B------:R-:W-:Y:S01]  /*0a80*/  VIADD R20, R18.reuse, 0x48 ;  /* 0x0000004812147836 */ /* 0x040fe20000000000 */
[----:B------:R-:W-:Y:S01]  /*0a90*/  LOP3.LUT R243, R245, 0x10, RZ, 0x3c, !PT ;  /* 0x00000010f5f37812 */ /* 0x000fe200078e3cff */
[C---:B------:R-:W-:Y:S01]  /*0aa0*/  VIADD R24, R18.reuse, 0x18 ;  /* 0x0000001812187836 */ /* 0x040fe20000000000 */
[----:B------:R-:W-:Y:S01]  /*0ab0*/  IABS R35, R22 ;  /* 0x0000001600237213 */ /* 0x000fe20000000000 */
[C---:B------:R-:W-:Y:S01]  /*0ac0*/  VIADD R26, R18.reuse, 0x14 ;  /* 0x00000014121a7836 */ /* 0x040fe20000000000 */
[----:B------:R-:W-:Y:S01]  /*0ad0*/  IABS R33, R20 ;  /* 0x0000001400217213 */ /* 0x000fe20000000000 */
[----:B-1----:R-:W1:Y:S01]  /*0ae0*/  MUFU.RCP R0, R0 ;  /* 0x0000000000007308 */ /* 0x002e620000001000 */
[----:B------:R-:W-:Y:S01]  /*0af0*/  IABS R57, R24 ;  /* 0x0000001800397213 */ /* 0x000fe20000000000 */
[C---:B------:R-:W-:Y:S01]  /*0b00*/  VIADD R28, R18.reuse, 0x10 ;  /* 0x00000010121c7836 */ /* 0x040fe20000000000 */
[----:B------:R-:W-:Y:S01]  /*0b10*/  IABS R59, R26 ;  /* 0x0000001a003b7213 */ /* 0x000fe20000000000 */
[C---:B------:R-:W-:Y:S01]  /*0b20*/  VIADD R30, R18.reuse, 0xc ;  /* 0x0000000c121e7836 */ /* 0x040fe20000000000 */
[----:B------:R-:W-:Y:S01]  /*0b30*/  CS2R R88, SRZ ;  /* 0x0000000000587805 */ /* 0x000fe2000001ff00 */
[C---:B------:R-:W-:Y:S01]  /*0b40*/  VIADD R32, R18.reuse, 0x8 ;  /* 0x0000000812207836 */ /* 0x040fe20000000000 */
[----:B------:R-:W-:Y:S01]  /*0b50*/  IABS R61, R28 ;  /* 0x0000001c003d7213 */ /* 0x000fe20000000000 */
[----:B------:R-:W-:Y:S01]  /*0b60*/  VIADD R34, R18, 0x4 ;  /* 0x0000000412227836 */ /* 0x000fe20000000000 */
[----:B------:R-:W-:Y:S01]  /*0b70*/  IABS R63, R30 ;  /* 0x0000001e003f7213 */ /* 0x000fe20000000000 */
[----:B0-----:R-:W-:Y:S01]  /*0b80*/  VIADD R8, R3, 0xffffffe ;  /* 0x0ffffffe03087836 */ /* 0x001fe20000000000 */
[----:B------:R-:W-:-:S02]  /*0b90*/  IABS R65, R32 ;  /* 0x0000002000417213 */ /* 0x000fc40000000000 */
[----:B------:R-:W-:Y:S02]  /*0ba0*/  CS2R R90, SRZ ;  /* 0x00000000005a7805 */ /* 0x000fe4000001ff00 */
[----:B------:R-:W-:Y:S01]  /*0bb0*/  IABS R67, R34 ;  /* 0x0000002200437213 */ /* 0x000fe20000000000 */
[----:B------:R0:W2:Y:S01]  /*0bc0*/  F2I.FTZ.U32.TRUNC.NTZ R9, R8 ;  /* 0x0000000800097305 */ /* 0x0000a2000021f000 */
[----:B------:R-:W-:Y:S02]  /*0bd0*/  CS2R R92, SRZ ;  /* 0x00000000005c7805 */ /* 0x000fe4000001ff00 */
[----:B------:R-:W-:Y:S01]  /*0be0*/  CS2R R94, SRZ ;  /* 0x00000000005e7805 */ /* 0x000fe2000001ff00 */
[----:B-1----:R-:W-:Y:S01]  /*0bf0*/  VIADD R6, R0, 0xffffffe ;  /* 0x0ffffffe00067836 */ /* 0x002fe20000000000 */
[----:B------:R-:W-:Y:S02]  /*0c00*/  CS2R R96, SRZ ;  /* 0x0000000000607805 */ /* 0x000fe4000001ff00 */
[----:B------:R-:W-:-:S02]  /*0c10*/  CS2R R98, SRZ ;  /* 0x0000000000627805 */ /* 0x000fc4000001ff00 */
[----:B------:R-:W-:Y:S02]  /*0c20*/  CS2R R100, SRZ ;  /* 0x0000000000647805 */ /* 0x000fe4000001ff00 */
[----:B------:R-:W-:Y:S01]  /*0c30*/  CS2R R102, SRZ ;  /* 0x0000000000667805 */ /* 0x000fe2000001ff00 */
[----:B------:R1:W3:Y:S01]  /*0c40*/  F2I.FTZ.U32.TRUNC.NTZ R7, R6 ;  /* 0x0000000600077305 */ /* 0x0002e2000021f000 */
[----:B0-----:R-:W-:Y:S01]  /*0c50*/  IMAD.MOV.U32 R8, RZ, RZ, RZ ;  /* 0x000000ffff087224 */ /* 0x001fe200078e00ff */
[----:B------:R-:W-:Y:S02]  /*0c60*/  CS2R R104, SRZ ;  /* 0x0000000000687805 */ /* 0x000fe4000001ff00 */
[----:B------:R-:W-:Y:S02]  /*0c70*/  CS2R R106, SRZ ;  /* 0x00000000006a7805 */ /* 0x000fe4000001ff00 */
[----:B------:R-:W-:Y:S02]  /*0c80*/  CS2R R108, SRZ ;  /* 0x00000000006c7805 */ /* 0x000fe4000001ff00 */
[----:B------:R-:W-:-:S02]  /*0c90*/  CS2R R110, SRZ ;  /* 0x00000000006e7805 */ /* 0x000fc4000001ff00 */
[----:B------:R-:W-:Y:S01]  /*0ca0*/  CS2R R112, SRZ ;  /* 0x0000000000707805 */ /* 0x000fe2000001ff00 */
[--C-:B--2---:R-:W-:Y:S01]  /*0cb0*/  IMAD.MOV R4, RZ, RZ, -R9.reuse ;  /* 0x000000ffff047224 */ /* 0x104fe200078e0a09 */
[----:B------:R-:W-:Y:S01]  /*0cc0*/  CS2R R114, SRZ ;  /* 0x0000000000727805 */ /* 0x000fe2000001ff00 */
[----:B-1----:R-:W-:Y:S01]  /*0cd0*/  IMAD.MOV.U32 R6, RZ, RZ, RZ ;  /* 0x000000ffff067224 */ /* 0x002fe200078e00ff */
[----:B------:R-:W-:Y:S01]  /*0ce0*/  CS2R R116, SRZ ;  /* 0x0000000000747805 */ /* 0x000fe2000001ff00 */
[----:B------:R-:W-:Y:S01]  /*0cf0*/  IMAD R11, R4, R13, RZ ;  /* 0x0000000d040b7224 */ /* 0x000fe200078e02ff */
[----:B------:R-:W-:Y:S01]  /*0d00*/  CS2R R118, SRZ ;  /* 0x0000000000767805 */ /* 0x000fe2000001ff00 */
[----:B------:R-:W-:Y:S01]  /*0d10*/  IMAD.MOV.U32 R4, RZ, RZ, R10 ;  /* 0x000000ffff047224 */ /* 0x000fe200078e000a */
[----:B------:R-:W-:Y:S01]  /*0d20*/  CS2R R120, SRZ ;  /* 0x0000000000787805 */ /* 0x000fe2000001ff00 */
[----:B------:R-:W-:Y:S01]  /*0d30*/  IMAD.HI.U32 R9, R9, R11, R8 ;  /* 0x0000000b09097227 */ /* 0x000fe200078e0008 */
[----:B------:R-:W-:-:S02]  /*0d40*/  IABS R11, R14 ;  /* 0x0000000e000b7213 */ /* 0x000fc40000000000 */
[----:B------:R-:W-:Y:S02]  /*0d50*/  CS2R R122, SRZ ;  /* 0x00000000007a7805 */ /* 0x000fe4000001ff00 */
[----:B------:R-:W-:Y:S01]  /*0d60*/  CS2R R124, SRZ ;  /* 0x00000000007c7805 */ /* 0x000fe2000001ff00 */
[----:B---3--:R-:W-:Y:S01]  /*0d70*/  IMAD.MOV R3, RZ, RZ, -R7 ;  /* 0x000000ffff037224 */ /* 0x008fe200078e0a07 */
[----:B------:R-:W-:Y:S01]  /*0d80*/  CS2R R126, SRZ ;  /* 0x00000000007e7805 */ /* 0x000fe2000001ff00 */
[----:B------:R-:W-:Y:S01]  /*0d90*/  IMAD.HI.U32 R9, R9, R4, RZ ;  /* 0x0000000409097227 */ /* 0x000fe200078e00ff */
[----:B------:R-:W-:Y:S02]  /*0da0*/  CS2R R128, SRZ ;  /* 0x0000000000807805 */ /* 0x000fe4000001ff00 */
[----:B------:R-:W-:Y:S02]  /*0db0*/  CS2R R130, SRZ ;  /* 0x0000000000827805 */ /* 0x000fe4000001ff00 */
[----:B------:R-:W-:Y:S01]  /*0dc0*/  CS2R R132, SRZ ;  /* 0x0000000000847805 */ /* 0x000fe2000001ff00 */
[----:B------:R-:W-:Y:S01]  /*0dd0*/  IMAD.MOV R9, RZ, RZ, -R9 ;  /* 0x000000ffff097224 */ /* 0x000fe200078e0a09 */
[----:B------:R-:W-:Y:S01]  /*0de0*/  CS2R R134, SRZ ;  /* 0x0000000000867805 */ /* 0x000fe2000001ff00 */
[C---:B------:R-:W-:Y:S01]  /*0df0*/  VIADD R10, R18.reuse, 0x7c ;  /* 0x0000007c120a7836 */ /* 0x040fe20000000000 */
[----:B------:R-:W-:Y:S01]  /*0e00*/  CS2R R136, SRZ ;  /* 0x0000000000887805 */ /* 0x000fe2000001ff00 */
[----:B------:R-:W-:Y:S01]  /*0e10*/  IMAD R8, R13, R9, R4 ;  /* 0x000000090d087224 */ /* 0x000fe200078e0204 */
[----:B------:R-:W-:Y:S01]  /*0e20*/  IABS R9, R12 ;  /* 0x0000000c00097213 */ /* 0x000fe20000000000 */
[----:B------:R-:W-:Y:S01]  /*0e30*/  IMAD R3, R3, R2, RZ ;  /* 0x0000000203037224 */ /* 0x000fe200078e02ff */
[----:B------:R-:W-:Y:S01]  /*0e40*/  IABS R0, R10 ;  /* 0x0000000a00007213 */ /* 0x000fe20000000000 */
[----:B------:R-:W-:Y:S01]  /*0e50*/  VIADD R14, R18, 0x58 ;  /* 0x00000058120e7836 */ /* 0x000fe20000000000 */
[----:B------:R-:W-:Y:S01]  /*0e60*/  ISETP.GT.U32.AND P0, PT, R13, R8, PT ;  /* 0x000000080d00720c */ /* 0x000fe20003f04070 */
[----:B------:R-:W-:Y:S01]  /*0e70*/  IMAD.HI.U32 R6, R7, R3, R6 ;  /* 0x0000000307067227 */ /* 0x000fe200078e0006 */
[----:B------:R-:W-:-:S02]  /*0e80*/  ISETP.GE.AND P4, PT, R10, RZ, PT ;  /* 0x000000ff0a00720c */ /* 0x000fc40003f86270 */
[----:B------:R-:W-:Y:S02]  /*0e90*/  CS2R R138, SRZ ;  /* 0x00000000008a7805 */ /* 0x000fe4000001ff00 */
[----:B------:R-:W-:Y:S01]  /*0ea0*/  IABS R25, R14 ;  /* 0x0000000e00197213 */ /* 0x000fe20000000000 */
[----:B------:R-:W-:Y:S01]  /*0eb0*/  IMAD.MOV.U32 R3, RZ, RZ, R0 ;  /* 0x000000ffff037224 */ /* 0x000fe200078e0000 */
[----:B------:R-:W-:Y:S01]  /*0ec0*/  CS2R R140, SRZ ;  /* 0x00000000008c7805 */ /* 0x000fe2000001ff00 */
[C---:B------:R-:W-:Y:S01]  /*0ed0*/  IMAD.HI.U32 R4, R6.reuse, R11, RZ ;  /* 0x0000000b06047227 */ /* 0x040fe200078e00ff */
[----:B------:R-:W-:Y:S02]  /*0ee0*/  CS2R R142, SRZ ;  /* 0x00000000008e7805 */ /* 0x000fe4000001ff00 */
[----:B------:R-:W-:Y:S02]  /*0ef0*/  CS2R R144, SRZ ;  /* 0x0000000000907805 */ /* 0x000fe4000001ff00 */
[----:B------:R-:W-:Y:S01]  /*0f00*/  CS2R R146, SRZ ;  /* 0x0000000000927805 */ /* 0x000fe2000001ff00 */
[----:B------:R-:W-:Y:S01]  /*0f10*/  IMAD.HI.U32 R0, R6, R3, RZ ;  /* 0x0000000306007227 */ /* 0x000fe200078e00ff */
[----:B------:R-:W-:-:S02]  /*0f20*/  CS2R R148, SRZ ;  /* 0x0000000000947805 */ /* 0x000fc4000001ff00 */
[----:B------:R-:W-:Y:S02]  /*0f30*/  CS2R R150, SRZ ;  /* 0x0000000000967805 */ /* 0x000fe4000001ff00 */
[----:B------:R-:W-:Y:S01]  /*0f40*/  CS2R R72, SRZ ;  /* 0x0000000000487805 */ /* 0x000fe2000001ff00 */
[----:B------:R-:W-:Y:S01]  /*0f50*/  @!P0 IMAD.IADD R8, R8, 0x1, -R13 ;  /* 0x0000000108088824 */ /* 0x000fe200078e0a0d */
[----:B------:R-:W-:Y:S01]  /*0f60*/  ISETP.NE.AND P0, PT, R16, RZ, PT ;  /* 0x000000ff1000720c */ /* 0x000fe20003f05270 */
[----:B------:R-:W-:Y:S01]  /*0f70*/  IMAD.MOV R7, RZ, RZ, -R0 ;  /* 0x000000ffff077224 */ /* 0x000fe200078e0a00 */
[----:B------:R-:W-:Y:S01]  /*0f80*/  CS2R R74, SRZ ;  /* 0x00000000004a7805 */ /* 0x000fe2000001ff00 */
[----:B------:R-:W-:Y:S01]  /*0f90*/  IMAD.HI.U32 R0, R6, R9, RZ ;  /* 0x0000000906007227 */ /* 0x000fe200078e00ff */
[----:B------:R-:W-:Y:S02]  /*0fa0*/  ISETP.GT.U32.AND P3, PT, R13, R8, PT ;  /* 0x000000080d00720c */ /* 0x000fe40003f64070 */
[----:B------:R-:W-:-:S02]  /*0fb0*/  CS2R R76, SRZ ;  /* 0x00000000004c7805 */ /* 0x000fc4000001ff00 */
[----:B------:R-:W-:Y:S01]  /*0fc0*/  CS2R R78, SRZ ;  /* 0x00000000004e7805 */ /* 0x000fe2000001ff00 */
[----:B------:R-:W-:Y:S01]  /*0fd0*/  IMAD.MOV R0, RZ, RZ, -R0 ;  /* 0x000000ffff007224 */ /* 0x000fe200078e0a00 */
[----:B------:R-:W-:Y:S01]  /*0fe0*/  CS2R R80, SRZ ;  /* 0x0000000000507805 */ /* 0x000fe2000001ff00 */
[C---:B------:R-:W-:Y:S01]  /*0ff0*/  IMAD R3, R2.reuse, R7, R3 ;  /* 0x0000000702037224 */ /* 0x040fe200078e0203 */
[----:B------:R-:W-:Y:S01]  /*1000*/  CS2R R82, SRZ ;  /* 0x0000000000527805 */ /* 0x000fe2000001ff00 */
[C---:B------:R-:W-:Y:S01]  /*1010*/  IMAD R7, R2.reuse, R0, R9 ;  /* 0x0000000002077224 */ /* 0x040fe200078e0209 */
[----:B------:R-:W-:Y:S01]  /*1020*/  IABS R0, R15 ;  /* 0x0000000f00007213 */ /* 0x000fe20000000000 */
[----:B------:R-:W-:Y:S01]  /*1030*/  IMAD.MOV R4, RZ, RZ, -R4 ;  /* 0x000000ffff047224 */ /* 0x000fe200078e0a04 */
[----:B------:R-:W-:Y:S01]  /*1040*/  ISETP.GT.U32.AND P2, PT, R2, R3, PT ;  /* 0x000000030200720c */ /* 0x000fe20003f44070 */
[----:B------:R-:W-:Y:S01]  /*1050*/  VIADD R10, R18, 0x70 ;  /* 0x00000070120a7836 */ /* 0x000fe20000000000 */
[----:B------:R-:W-:Y:S01]  /*1060*/  ISETP.GT.U32.AND P5, PT, R2, R7, PT ;  /* 0x000000070200720c */ /* 0x000fe20003fa4070 */
[----:B------:R-:W-:Y:S01]  /*1070*/  @!P3 IMAD.IADD R8, R8, 0x1, -R13 ;  /* 0x000000010808b824 */ /* 0x000fe200078e0a0d */
[----:B------:R-:W-:Y:S01]  /*1080*/  ISETP.GE.AND P3, PT, R12, RZ, PT ;  /* 0x000000ff0c00720c */ /* 0x000fe20003f66270 */
[----:B------:R-:W-:Y:S01]  /*1090*/  IMAD.MOV.U32 R13, RZ, RZ, R0 ;  /* 0x000000ffff0d7224 */ /* 0x000fe200078e0000 */
[----:B------:R-:W-:Y:S01]  /*10a0*/  CS2R R84, SRZ ;  /* 0x0000000000547805 */ /* 0x000fe2000001ff00 */
[----:B------:R-:W-:Y:S01]  /*10b0*/  IMAD R9, R2, R4, R11 ;  /* 0x0000000402097224 */ /* 0x000fe200078e020b */
[----:B------:R-:W-:Y:S01]  /*10c0*/  IABS R11, R10 ;  /* 0x0000000a000b7213 */ /* 0x000fe20000000000 */
[----:B------:R-:W-:Y:S01]  /*10d0*/  IMAD.MOV.U32 R0, RZ, RZ, R8 ;  /* 0x000000ffff007224 */ /* 0x000fe200078e0008 */
[----:B------:R-:W-:Y:S01]  /*10e0*/  CS2R R86, SRZ ;  /* 0x0000000000567805 */ /* 0x000fe2000001ff00 */
[----:B------:R-:W-:Y:S01]  /*10f0*/  IMAD.HI.U32 R8, R6, R13, RZ ;  /* 0x0000000d06087227 */ /* 0x000fe200078e00ff */
[----:B------:R-:W-:-:S03]  /*1100*/  UMOV UR19, 0xc0000010 ;  /* 0xc000001000137882 */ /* 0x000fc60000000000 */
[----:B------:R-:W-:Y:S01]  /*1110*/  @!P1 IMAD.MOV R0, RZ, RZ, -R0 ;  /* 0x000000ffff009224 */ /* 0x000fe200078e0a00 */
[----:B------:R-:W-:Y:S01]  /*1120*/  ISETP.GT.U32.AND P1, PT, R2, R9, PT ;  /* 0x000000090200720c */ /* 0x000fe20003f24070 */
[----:B------:R-:W-:Y:S01]  /*1130*/  @!P5 IMAD.IADD R7, R7, 0x1, -R2 ;  /* 0x000000010707d824 */ /* 0x000fe200078e0a02 */
[----:B------:R-:W-:Y:S01]  /*1140*/  @!P0 LOP3.LUT R0, RZ, R16, RZ, 0x33, !PT ;  /* 0x00000010ff008212 */ /* 0x000fe200078e33ff */
[----:B------:R-:W-:Y:S01]  /*1150*/  IMAD.HI.U32 R4, R6, R11, RZ ;  /* 0x0000000b06047227 */ /* 0x000fe200078e00ff */
[----:B------:R-:W-:Y:S02]  /*1160*/  ISETP.GE.AND P5, PT, R10, RZ, PT ;  /* 0x000000ff0a00720c */ /* 0x000fe40003fa6270 */
[----:B------:R-:W-:Y:S01]  /*1170*/  ISETP.GT.U32.AND P0, PT, R2, R7, PT ;  /* 0x000000070200720c */ /* 0x000fe20003f04070 */
[----:B------:R-:W-:Y:S02]  /*1180*/  IMAD.MOV R4, RZ, RZ, -R4 ;  /* 0x000000ffff047224 */ /* 0x000fe400078e0a04 */
[----:B------:R-:W-:-:S02]  /*1190*/  @!P2 IMAD.IADD R3, R3, 0x1, -R2 ;  /* 0x000000010303a824 */ /* 0x000fc400078e0a02 */
[C---:B------:R-:W-:Y:S02]  /*11a0*/  IMAD R11, R2.reuse, R4, R11 ;  /* 0x00000004020b7224 */ /* 0x040fe400078e020b */
[----:B------:R-:W-:Y:S01]  /*11b0*/  @!P1 IMAD.IADD R9, R9, 0x1, -R2 ;  /* 0x0000000109099824 */ /* 0x000fe200078e0a02 */
[----:B------:R-:W-:Y:S01]  /*11c0*/  ISETP.GT.U32.AND P2, PT, R2, R3, PT ;  /* 0x000000030200720c */ /* 0x000fe20003f44070 */
[----:B------:R-:W-:Y:S02]  /*11d0*/  IMAD.MOV R8, RZ, RZ, -R8 ;  /* 0x000000ffff087224 */ /* 0x000fe400078e0a08 */
[----:B------:R-:W-:Y:S01]  /*11e0*/  VIADD R4, R18, 0x68 ;  /* 0x0000006812047836 */ /* 0x000fe20000000000 */
[C---:B------:R-:W-:Y:S01]  /*11f0*/  ISETP.GT.U32.AND P1, PT, R2.reuse, R9, PT ;  /* 0x000000090200720c */ /* 0x040fe20003f24070 */
[----:B------:R-:W-:Y:S01]  /*1200*/  @!P0 IMAD.IADD R7, R7, 0x1, -R2 ;  /* 0x0000000107078824 */ /* 0x000fe200078e0a02 */
[C---:B------:R-:W-:Y:S01]  /*1210*/  ISETP.GT.U32.AND P0, PT, R2.reuse, R11, PT ;  /* 0x0000000b0200720c */ /* 0x040fe20003f04070 */
[----:B------:R-:W-:-:S02]  /*1220*/  IMAD R13, R2, R8, R13 ;  /* 0x00000008020d7224 */ /* 0x000fc400078e020d */
[C---:B------:R-:W-:Y:S02]  /*1230*/  VIADD R10, R18.reuse, 0x60 ;  /* 0x00000060120a7836 */ /* 0x040fe40000000000 */
[----:B------:R-:W-:Y:S02]  /*1240*/  VIADD R8, R18, 0x64 ;  /* 0x0000006412087836 */ /* 0x000fe40000000000 */
[--C-:B------:R-:W-:Y:S01]  /*1250*/  @!P2 IMAD.IADD R3, R3, 0x1, -R2.reuse ;  /* 0x000000010303a824 */ /* 0x100fe200078e0a02 */
[----:B------:R-:W-:Y:S01]  /*1260*/  ISETP.GE.AND P2, PT, R15, RZ, PT ;  /* 0x000000ff0f00720c */ /* 0x000fe20003f46270 */
[----:B------:R-:W-:Y:S01]  /*1270*/  @!P3 IMAD.MOV R7, RZ, RZ, -R7 ;  /* 0x000000ffff07b224 */ /* 0x000fe200078e0a07 */
[----:B------:R-:W-:Y:S01]  /*1280*/  IABS R15, R4 ;  /* 0x00000004000f7213 */ /* 0x000fe20000000000 */
[--C-:B------:R-:W-:Y:S01]  /*1290*/  @!P1 IMAD.IADD R9, R9, 0x1, -R2.reuse ;  /* 0x0000000109099824 */ /* 0x100fe200078e0a02 */
[----:B------:R-:W-:Y:S01]  /*12a0*/  ISETP.GE.AND P1, PT, R10, RZ, PT ;  /* 0x000000ff0a00720c */ /* 0x000fe20003f26270 */
[----:B------:R-:W-:Y:S01]  /*12b0*/  @!P0 IMAD.IADD R11, R11, 0x1, -R2 ;  /* 0x000000010b0b8824 */ /* 0x000fe200078e0a02 */
[----:B------:R-:W-:Y:S01]  /*12c0*/  IABS R21, R10 ;  /* 0x0000000a00157213 */ /* 0x000fe20000000000 */
[----:B------:R-:W-:Y:S01]  /*12d0*/  @!P6 IMAD.MOV R9, RZ, RZ, -R9 ;  /* 0x000000ffff09e224 */ /* 0x000fe200078e0a09 */
[----:B------:R-:W-:Y:S01]  /*12e0*/  ISETP.GT.U32.AND P6, PT, R2, R13, PT ;  /* 0x0000000d0200720c */ /* 0x000fe20003fc4070 */
[----:B------:R-:W-:Y:S01]  /*12f0*/  @!P4 IMAD.MOV R3, RZ, RZ, -R3 ;  /* 0x000000ffff03c224 */ /* 0x000fe200078e0a03 */
[----:B------:R-:W-:Y:S01]  /*1300*/  ISETP.GE.AND P4, PT, R4, RZ, PT ;  /* 0x000000ff0400720c */ /* 0x000fe20003f86270 */
[----:B------:R-:W-:Y:S01]  /*1310*/  IMAD.HI.U32 R4, R6, R15, RZ ;  /* 0x0000000f06047227 */ /* 0x000fe200078e00ff */
[----:B------:R-:W-:-:S02]  /*1320*/  ISETP.GT.U32.AND P0, PT, R2, R11, PT ;  /* 0x0000000b0200720c */ /* 0x000fc40003f04070 */
[----:B------:R-:W-:Y:S01]  /*1330*/  IABS R19, R8 ;  /* 0x0000000800137213 */ /* 0x000fe20000000000 */
[----:B------:R-:W-:Y:S01]  /*1340*/  IMAD.MOV R10, RZ, RZ, -R4 ;  /* 0x000000ffff0a7224 */ /* 0x000fe200078e0a04 */
[----:B------:R-:W-:Y:S01]  /*1350*/  ISETP.GE.AND P3, PT, R8, RZ, PT ;  /* 0x000000ff0800720c */ /* 0x000fe20003f66270 */
[----:B------:R-:W-:-:S04]  /*1360*/  IMAD.HI.U32 R4, R6, R21, RZ ;  /* 0x0000001506047227 */ /* 0x000fc800078e00ff */
[----:B------:R-:W-:Y:S02]  /*1370*/  @!P6 IMAD.IADD R13, R13, 0x1, -R2 ;  /* 0x000000010d0de824 */ /* 0x000fe400078e0a02 */
[----:B------:R-:W-:Y:S02]  /*1380*/  IMAD R15, R2, R10, R15 ;  /* 0x0000000a020f7224 */ /* 0x000fe400078e020f */
[----:B------:R-:W-:Y:S01]  /*1390*/  IMAD.HI.U32 R8, R6, R19, RZ ;  /* 0x0000001306087227 */ /* 0x000fe200078e00ff */
[----:B------:R-:W-:-:S03]  /*13a0*/  ISETP.GT.U32.AND P6, PT, R2, R13, PT ;  /* 0x0000000d0200720c */ /* 0x000fc60003fc4070 */
[----:B------:R-:W-:Y:S01]  /*13b0*/  @!P0 IMAD.IADD R11, R11, 0x1, -R2 ;  /* 0x000000010b0b8824 */ /* 0x000fe200078e0a02 */
[----:B------:R-:W-:Y:S01]  /*13c0*/  ISETP.GT.U32.AND P0, PT, R2, R15, PT ;  /* 0x0000000f0200720c */ /* 0x000fe20003f04070 */
[----:B------:R-:W-:Y:S02]  /*13d0*/  IMAD.MOV R8, RZ, RZ, -R8 ;  /* 0x000000ffff087224 */ /* 0x000fe400078e0a08 */
[----:B------:R-:W-:Y:S02]  /*13e0*/  VIADD R12, R18, 0x5c ;  /* 0x0000005c120c7836 */ /* 0x000fe40000000000 */
[----:B------:R-:W-:Y:S02]  /*13f0*/  IMAD R19, R2, R8, R19 ;  /* 0x0000000802137224 */ /* 0x000fe400078e0213 */
[----:B------:R-:W-:Y:S01]  /*1400*/  IMAD.HI.U32 R8, R6, R25, RZ ;  /* 0x0000001906087227 */ /* 0x000fe200078e00ff */
[----:B------:R-:W-:-:S03]  /*1410*/  IABS R23, R12 ;  /* 0x0000000c00177213 */ /* 0x000fc60000000000 */
[--C-:B------:R-:W-:Y:S01]  /*1420*/  @!P6 IMAD.IADD R13, R13, 0x1, -R2.reuse ;  /* 0x000000010d0de824 */ /* 0x100fe200078e0a02 */
[C---:B------:R-:W-:Y:S01]  /*1430*/  ISETP.GT.U32.AND P6, PT, R2.reuse, R19, PT ;  /* 0x000000130200720c */ /* 0x040fe20003fc4070 */
[----:B------:R-:W-:Y:S02]  /*1440*/  @!P0 IMAD.IADD R15, R15, 0x1, -R2 ;  /* 0x000000010f0f8824 */ /* 0x000fe400078e0a02 */
[----:B------:R-:W-:Y:S02]  /*1450*/  IMAD.MOV R4, RZ, RZ, -R4 ;  /* 0x000000ffff047224 */ /* 0x000fe400078e0a04 */
[----:B------:R-:W-:Y:S01]  /*1460*/  IMAD.MOV R8, RZ, RZ, -R8 ;  /* 0x000000ffff087224 */ /* 0x000fe200078e0a08 */
[C---:B------:R-:W-:Y:S01]  /*1470*/  ISETP.GT.U32.AND P0, PT, R2.reuse, R15, PT ;  /* 0x0000000f0200720c */ /* 0x040fe20003f04070 */
[C---:B------:R-:W-:Y:S02]  /*1480*/  IMAD R21, R2.reuse, R4, R21 ;  /* 0x0000000402157224 */ /* 0x040fe400078e0215 */
[----:B------:R-:W-:-:S02]  /*1490*/  IMAD R25, R2, R8, R25 ;  /* 0x0000000802197224 */ /* 0x000fc400078e0219 */
[----:B------:R-:W-:Y:S01]  /*14a0*/  @!P5 IMAD.MOV R11, RZ, RZ, -R11 ;  /* 0x000000ffff0bd224 */ /* 0x000fe200078e0a0b */
[C---:B------:R-:W-:Y:S01]  /*14b0*/  ISETP.GT.U32.AND P5, PT, R2.reuse, R21, PT ;  /* 0x000000150200720c */ /* 0x040fe20003fa4070 */
[----:B------:R-:W-:Y:S01]  /*14c0*/  @!P6 IMAD.IADD R19, R19, 0x1, -R2 ;  /* 0x000000011313e824 */ /* 0x000fe200078e0a02 */
[----:B------:R-:W-:Y:S01]  /*14d0*/  ISETP.GT.U32.AND P6, PT, R2, R25, PT ;  /* 0x000000190200720c */ /* 0x000fe20003fc4070 */
[----:B------:R-:W-:Y:S02]  /*14e0*/  VIADD R10, R18, 0x54 ;  /* 0x00000054120a7836 */ /* 0x000fe40000000000 */
[----:B------:R-:W-:-:S03]  /*14f0*/  IMAD.HI.U32 R4, R6, R23, RZ ;  /* 0x0000001706047227 */ /* 0x000fc600078e00ff */
[----:B------:R-:W-:Y:S01]  /*1500*/  IABS R27, R10 ;  /* 0x0000000a001b7213 */ /* 0x000fe20000000000 */
[----:B------:R-:W-:Y:S02]  /*1510*/  VIADD R16, R18, 0x50 ;  /* 0x0000005012107836 */ /* 0x000fe40000000000 */
[----:B------:R-:W-:Y:S02]  /*1520*/  IMAD.MOV R4, RZ, RZ, -R4 ;  /* 0x000000ffff047224 */ /* 0x000fe400078e0a04 */
[----:B------:R-:W-:Y:S01]  /*1530*/  @!P0 IMAD.IADD R15, R15, 0x1, -R2 ;  /* 0x000000010f0f8824 */ /* 0x000fe200078e0a02 */
[----:B------:R-:W-:Y:S01]  /*1540*/  ISETP.GE.AND P0, PT, R12, RZ, PT ;  /* 0x000000ff0c00720c */ /* 0x000fe20003f06270 */
[----:B------:R-:W-:Y:S01]  /*1550*/  IMAD R23, R2, R4, R23 ;  /* 0x0000000402177224 */ /* 0x000fe200078e0217 */
[----:B------:R-:W-:Y:S01]  /*1560*/  IABS R29, R16 ;  /* 0x00000010001d7213 */ /* 0x000fe20000000000 */
[----:B------:R-:W-:Y:S02]  /*1570*/  VIADD R12, R18, 0x4c ;  /* 0x0000004c120c7836 */ /* 0x000fe40000000000 */
[----:B------:R-:W-:-:S03]  /*1580*/  IMAD.HI.U32 R4, R6, R27, RZ ;  /* 0x0000001b06047227 */ /* 0x000fc600078e00ff */
[----:B------:R-:W-:Y:S01]  /*1590*/  IABS R31, R12 ;  /* 0x0000000c001f7213 */ /* 0x000fe20000000000 */
[--C-:B------:R-:W-:Y:S01]  /*15a0*/  @!P5 IMAD.IADD R21, R21, 0x1, -R2.reuse ;  /* 0x000000011515d824 */ /* 0x100fe200078e0a02 */
[----:B------:R-:W-:Y:S01]  /*15b0*/  ISETP.GT.U32.AND P5, PT, R2, R19, PT ;  /* 0x000000130200720c */ /* 0x000fe20003fa4070 */
[----:B------:R-:W-:Y:S02]  /*15c0*/  @!P6 IMAD.IADD R25, R25, 0x1, -R2 ;  /* 0x000000011919e824 */ /* 0x000fe400078e0a02 */
[----:B------:R-:W-:-:S03]  /*15d0*/  IMAD.HI.U32 R8, R6, R29, RZ ;  /* 0x0000001d06087227 */ /* 0x000fc600078e00ff */
[C---:B------:R-:W-:Y:S01]  /*15e0*/  ISETP.GT.U32.AND P6, PT, R2.reuse, R25, PT ;  /* 0x000000190200720c */ /* 0x040fe20003fc4070 */
[----:B------:R-:W-:Y:S02]  /*15f0*/  IMAD.MOV R4, RZ, RZ, -R4 ;  /* 0x000000ffff047224 */ /* 0x000fe400078e0a04 */
[----:B------:R-:W-:Y:S02]  /*1600*/  IMAD.MOV R8, RZ, RZ, -R8 ;  /* 0x000000ffff087224 */ /* 0x000fe400078e0a08 */
[----:B------:R-:W-:Y:S02]  /*1610*/  IMAD R27, R2, R4, R27 ;  /* 0x00000004021b7224 */ /* 0x000fe400078e021b */
[----:B------:R-:W-:-:S04]  /*1620*/  IMAD.HI.U32 R4, R6, R31, RZ ;  /* 0x0000001f06047227 */ /* 0x000fc800078e00ff */
[C---:B------:R-:W-:Y:S02]  /*1630*/  IMAD R29, R2.reuse, R8, R29 ;  /* 0x00000008021d7224 */ /* 0x040fe400078e021d */
[----:B------:R-:W-:Y:S02]  /*1640*/  IMAD.MOV R8, RZ, RZ, -R4 ;  /* 0x000000ffff087224 */ /* 0x000fe400078e0a04 */
[--C-:B------:R-:W-:Y:S01]  /*1650*/  @!P5 IMAD.IADD R19, R19, 0x1, -R2.reuse ;  /* 0x000000011313d824 */ /* 0x100fe200078e0a02 */
[C---:B------:R-:W-:Y:S01]  /*1660*/  ISETP.GT.U32.AND P5, PT, R2.reuse, R27, PT ;  /* 0x0000001b0200720c */ /* 0x040fe20003fa4070 */
[----:B------:R-:W-:Y:S02]  /*1670*/  IMAD R31, R2, R8, R31 ;  /* 0x00000008021f7224 */ /* 0x000fe400078e021f */
[----:B------:R-:W-:Y:S02]  /*1680*/  @!P6 IMAD.IADD R25, R25, 0x1, -R2 ;  /* 0x000000011919e824 */ /* 0x000fe400078e0a02 */
[----:B------:R-:W-:Y:S01]  /*1690*/  IMAD.HI.U32 R8, R6, R35, RZ ;  /* 0x0000002306087227 */ /* 0x000fe200078e00ff */
[----:B------:R-:W-:-:S03]  /*16a0*/  ISETP.GT.U32.AND P6, PT, R2, R31, PT ;  /* 0x0000001f0200720c */ /* 0x000fc60003fc4070 */
[----:B------:R-:W-:Y:S02]  /*16b0*/  IMAD.MOV R8, RZ, RZ, -R8 ;  /* 0x000000ffff087224 */ /* 0x000fe400078e0a08 */
[----:B------:R-:W-:Y:S01]  /*16c0*/  @!P2 IMAD.MOV R13, RZ, RZ, -R13 ;  /* 0x000000ffff0da224 */ /* 0x000fe200078e0a0d */
[----:B------:R-:W-:Y:S01]  /*16d0*/  ISETP.GT.U32.AND P2, PT, R2, R23, PT ;  /* 0x000000170200720c */ /* 0x000fe20003f44070 */
[--C-:B------:R-:W-:Y:S01]  /*16e0*/  @!P5 IMAD.IADD R27, R27, 0x1, -R2.reuse ;  /* 0x000000011b1bd824 */ /* 0x100fe200078e0a02 */
[----:B------:R-:W-:Y:S01]  /*16f0*/  ISETP.GE.AND P5, PT, R10, RZ, PT ;  /* 0x000000ff0a00720c */ /* 0x000fe20003fa6270 */
[----:B------:R-:W-:Y:S02]  /*1700*/  IMAD R35, R2, R8, R35 ;  /* 0x0000000802237224 */ /* 0x000fe400078e0223 */
[----:B------:R-:W-:Y:S02]  /*1710*/  VIADD R10, R18, 0x40 ;  /* 0x00000040120a7836 */ /* 0x000fe40000000000 */
[----:B------:R-:W-:Y:S01]  /*1720*/  @!P6 IMAD.IADD R31, R31, 0x1, -R2 ;  /* 0x000000011f1fe824 */ /* 0x000fe200078e0a02 */
[----:B------:R-:W-:Y:S01]  /*1730*/  ISETP.GT.U32.AND P6, PT, R2, R27, PT ;  /* 0x0000001b0200720c */ /* 0x000fe20003fc4070 */
[----:B------:R-:W-:Y:S01]  /*1740*/  IMAD.HI.U32 R4, R6, R33, RZ ;  /* 0x0000002106047227 */ /* 0x000fe200078e00ff */
[----:B------:R-:W-:-:S03]  /*1750*/  IABS R37, R10 ;  /* 0x0000000a00257213 */ /* 0x000fc60000000000 */
[----:B------:R-:W-:Y:S02]  /*1760*/  IMAD.MOV R4, RZ, RZ, -R4 ;  /* 0x000000ffff047224 */ /* 0x000fe400078e0a04 */
[----:B------:R-:W-:Y:S01]  /*1770*/  @!P2 IMAD.IADD R23, R23, 0x1, -R2 ;  /* 0x000000011717a824 */ /* 0x000fe200078e0a02 */
[C---:B------:R-:W-:Y:S01]  /*1780*/  ISETP.GT.U32.AND P2, PT, R2.reuse, R21, PT ;  /* 0x000000150200720c */ /* 0x040fe20003f44070 */
[----:B------:R-:W-:Y:S02]  /*1790*/  IMAD R33, R2, R4, R33 ;  /* 0x0000000402217224 */ /* 0x000fe400078e0221 */
[----:B------:R-:W-:-:S04]  /*17a0*/  IMAD.HI.U32 R4, R6, R37, RZ ;  /* 0x0000002506047227 */ /* 0x000fc800078e00ff */
[----:B------:R-:W-:Y:S01]  /*17b0*/  @!P6 IMAD.IADD R27, R27, 0x1, -R2 ;  /* 0x000000011b1be824 */ /* 0x000fe200078e0a02 */
[C---:B------:R-:W-:Y:S01]  /*17c0*/  ISETP.GT.U32.AND P6, PT, R2.reuse, R35, PT ;  /* 0x000000230200720c */ /* 0x040fe20003fc4070 */
[----:B------:R-:W-:Y:S02]  /*17d0*/  IMAD.MOV R4, RZ, RZ, -R4 ;  /* 0x000000ffff047224 */ /* 0x000fe400078e0a04 */
[----:B------:R-:W-:Y:S01]  /*17e0*/  @!P4 IMAD.MOV R15, RZ, RZ, -R15 ;  /* 0x000000ffff0fc224 */ /* 0x000fe200078e0a0f */
[C---:B------:R-:W-:Y:S01]  /*17f0*/  ISETP.GT.U32.AND P4, PT, R2.reuse, R23, PT ;  /* 0x000000170200720c */ /* 0x040fe20003f84070 */
[C---:B------:R-:W-:Y:S02]  /*1800*/  IMAD R37, R2.reuse, R4, R37 ;  /* 0x0000000402257224 */ /* 0x040fe400078e0225 */
[----:B------:R-:W-:Y:S01]  /*1810*/  @!P2 IMAD.IADD R21, R21, 0x1, -R2 ;  /* 0x000000011515a824 */ /* 0x000fe200078e0a02 */
[----:B------:R-:W-:Y:S01]  /*1820*/  ISETP.GT.U32.AND P2, PT, R2, R29, PT ;  /* 0x0000001d0200720c */ /* 0x000fe20003f44070 */
[----:B------:R-:W-:-:S02]  /*1830*/  @!P3 IMAD.MOV R19, RZ, RZ, -R19 ;  /* 0x000000ffff13b224 */ /* 0x000fc400078e0a13 */
[----:B------:R-:W-:Y:S01]  /*1840*/  @!P1 IMAD.MOV R21, RZ, RZ, -R21 ;  /* 0x000000ffff159224 */ /* 0x000fe200078e0a15 */
[C---:B------:R-:W-:Y:S01]  /*1850*/  ISETP.GT.U32.AND P1, PT, R2.reuse, R31, PT ;  /* 0x0000001f0200720c */ /* 0x040fe20003f24070 */
[--C-:B------:R-:W-:Y:S02]  /*1860*/  @!P6 IMAD.IADD R35, R35, 0x1, -R2.reuse ;  /* 0x000000012323e824 */ /* 0x100fe400078e0a02 */
[----:B------:R-:W-:Y:S02]  /*1870*/  @!P5 IMAD.MOV R27, RZ, RZ, -R27 ;  /* 0x000000ffff1bd224 */ /* 0x000fe400078e0a1b */
[----:B------:R-:W-:Y:S01]  /*1880*/  @!P4 IMAD.IADD R23, R23, 0x1, -R2 ;  /* 0x000000011717c824 */ /* 0x000fe200078e0a02 */
[----:B------:R-:W-:Y:S01]  /*1890*/  ISETP.GT.U32.AND P6, PT, R2, R35, PT ;  /* 0x000000230200720c */ /* 0x000fe20003fc4070 */
[----:B------:R-:W-:Y:S01]  /*18a0*/  VIADD R4, R18, 0x38 ;  /* 0x0000003812047836 */ /* 0x000fe20000000000 */
[----:B------:R-:W-:Y:S01]  /*18b0*/  ISETP.GE.AND P4, PT, R14, RZ, PT ;  /* 0x000000ff0e00720c */ /* 0x000fe20003f86270 */
[----:B------:R-:W-:-:S02]  /*18c0*/  VIADD R14, R18, 0x3c ;  /* 0x0000003c120e7836 */ /* 0x000fc40000000000 */
[----:B------:R-:W-:Y:S01]  /*18d0*/  @!P0 IMAD.MOV R23, RZ, RZ, -R23 ;  /* 0x000000ffff178224 */ /* 0x000fe200078e0a17 */
[----:B------:R-:W-:Y:S01]  /*18e0*/  ISETP.GT.U32.AND P0, PT, R2, R33, PT ;  /* 0x000000210200720c */ /* 0x000fe20003f04070 */
[--C-:B------:R-:W-:Y:S01]  /*18f0*/  @!P2 IMAD.IADD R29, R29, 0x1, -R2.reuse ;  /* 0x000000011d1da824 */ /* 0x100fe200078e0a02 */
[----:B------:R-:W-:Y:S01]  /*1900*/  IABS R39, R14 ;  /* 0x0000000e00277213 */ /* 0x000fe20000000000 */
[--C-:B------:R-:W-:Y:S01]  /*1910*/  @!P1 IMAD.IADD R31, R31, 0x1, -R2.reuse ;  /* 0x000000011f1f9824 */ /* 0x100fe200078e0a02 */
[----:B------:R-:W-:Y:S01]  /*1920*/  ISETP.GE.AND P2, PT, R16, RZ, PT ;  /* 0x000000ff1000720c */ /* 0x000fe20003f46270 */
[----:B------:R-:W-:Y:S01]  /*1930*/  VIADD R16, R18, 0x28 ;  /* 0x0000002812107836 */ /* 0x000fe20000000000 */
[C---:B------:R-:W-:Y:S01]  /*1940*/  ISETP.GT.U32.AND P3, PT, R2.reuse, R29, PT ;  /* 0x0000001d0200720c */ /* 0x040fe20003f64070 */
[----:B------:R-:W-:Y:S01]  /*1950*/  @!P6 IMAD.IADD R35, R35, 0x1, -R2 ;  /* 0x000000012323e824 */ /* 0x000fe200078e0a02 */
[----:B------:R-:W-:Y:S01]  /*1960*/  ISETP.GT.U32.AND P6, PT, R2, R37, PT ;  /* 0x000000250200720c */ /* 0x000fe20003fc4070 */
[----:B------:R-:W-:Y:S01]  /*1970*/  IMAD.HI.U32 R8, R6, R39, RZ ;  /* 0x0000002706087227 */ /* 0x000fe200078e00ff */
[----:B------:R-:W-:-:S02]  /*1980*/  IABS R41, R4 ;  /* 0x0000000400297213 */ /* 0x000fc40000000000 */
[----:B------:R-:W-:Y:S01]  /*1990*/  ISETP.GE.AND P1, PT, R22, RZ, PT ;  /* 0x000000ff1600720c */ /* 0x000fe20003f26270 */
[----:B------:R-:W-:Y:S01]  /*19a0*/  IMAD.MOV R8, RZ, RZ, -R8 ;  /* 0x000000ffff087224 */ /* 0x000fe200078e0a08 */
[----:B------:R-:W-:Y:S01]  /*19b0*/  IABS R49, R16 ;  /* 0x0000001000317213 */ /* 0x000fe20000000000 */
[--C-:B------:R-:W-:Y:S01]  /*19c0*/  @!P0 IMAD.IADD R33, R33, 0x1, -R2.reuse ;  /* 0x0000000121218824 */ /* 0x100fe200078e0a02 */
[----:B------:R-:W-:Y:S01]  /*19d0*/  ISETP.GE.AND P0, PT, R10, RZ, PT ;  /* 0x000000ff0a00720c */ /* 0x000fe20003f06270 */
[C---:B------:R-:W-:Y:S02]  /*19e0*/  IMAD R39, R2.reuse, R8, R39 ;  /* 0x0000000802277224 */ /* 0x040fe400078e0227 */
[----:B------:R-:W-:Y:S01]  /*19f0*/  @!P4 IMAD.MOV R25, RZ, RZ, -R25 ;  /* 0x000000ffff19c224 */ /* 0x000fe200078e0a19 */
[----:B------:R-:W-:Y:S01]  /*1a00*/  ISETP.GT.U32.AND P5, PT, R2, R33, PT ;  /* 0x000000210200720c */ /* 0x000fe20003fa4070 */
[----:B------:R-:W-:Y:S01]  /*1a10*/  @!P6 IMAD.IADD R37, R37, 0x1, -R2 ;  /* 0x000000012525e824 */ /* 0x000fe200078e0a02 */
[----:B------:R-:W-:Y:S01]  /*1a20*/  ISETP.GE.AND P4, PT, R12, RZ, PT ;  /* 0x000000ff0c00720c */ /* 0x000fe20003f86270 */
[----:B------:R-:W-:-:S02]  /*1a30*/  VIADD R8, R18, 0x34 ;  /* 0x0000003412087836 */ /* 0x000fc40000000000 */
[--C-:B------:R-:W-:Y:S01]  /*1a40*/  @!P3 IMAD.IADD R29, R29, 0x1, -R2.reuse ;  /* 0x000000011d1db824 */ /* 0x100fe200078e0a02 */
[----:B------:R-:W-:Y:S01]  /*1a50*/  ISETP.GT.U32.AND P6, PT, R2, R37, PT ;  /* 0x000000250200720c */ /* 0x000fe20003fc4070 */
[----:B------:R-:W-:Y:S01]  /*1a60*/  VIADD R10, R18, 0x30 ;  /* 0x00000030120a7836 */ /* 0x000fe20000000000 */
[----:B------:R-:W-:Y:S01]  /*1a70*/  ISETP.GE.AND P3, PT, R20, RZ, PT ;  /* 0x000000ff1400720c */ /* 0x000fe20003f66270 */
[----:B------:R-:W-:Y:S01]  /*1a80*/  @!P2 IMAD.MOV R29, RZ, RZ, -R29 ;  /* 0x000000ffff1da224 */ /* 0x000fe200078e0a1d */
[----:B------:R-:W-:Y:S01]  /*1a90*/  IABS R43, R8 ;  /* 0x00000008002b7213 */ /* 0x000fe20000000000 */
[----:B------:R-:W-:Y:S01]  /*1aa0*/  VIADD R12, R18, 0x2c ;  /* 0x0000002c120c7836 */ /* 0x000fe20000000000 */
[----:B------:R-:W-:Y:S01]  /*1ab0*/  ISETP.GE.AND P2, PT, R14, RZ, PT ;  /* 0x000000ff0e00720c */ /* 0x000fe20003f46270 */
[----:B------:R-:W-:Y:S01]  /*1ac0*/  @!P5 IMAD.IADD R33, R33, 0x1, -R2 ;  /* 0x000000012121d824 */ /* 0x000fe200078e0a02 */
[----:B------:R-:W-:Y:S01]  /*1ad0*/  ISETP.GE.AND P5, PT, R8, RZ, PT ;  /* 0x000000ff0800720c */ /* 0x000fe20003fa6270 */
[----:B------:R-:W-:Y:S01]  /*1ae0*/  @!P4 IMAD.MOV R31, RZ, RZ, -R31 ;  /* 0x000000ffff1fc224 */ /* 0x000fe200078e0a1f */
[----:B------:R-:W-:Y:S01]  /*1af0*/  ISETP.GE.AND P4, PT, R4, RZ, PT ;  /* 0x000000ff0400720c */ /* 0x000fe20003f86270 */
[----:B------:R-:W-:Y:S01]  /*1b00*/  IMAD.HI.U32 R8, R6, R43, RZ ;  /* 0x0000002b06087227 */ /* 0x000fe200078e00ff */
[----:B------:R-:W-:-:S02]  /*1b10*/  IABS R45, R10 ;  /* 0x0000000a002d7213 */ /* 0x000fc40000000000 */
[----:B------:R-:W-:Y:S01]  /*1b20*/  IABS R47, R12 ;  /* 0x0000000c002f7213 */ /* 0x000fe20000000000 */
[----:B------:R-:W-:Y:S01]  /*1b30*/  @!P6 IMAD.IADD R37, R37, 0x1, -R2 ;  /* 0x000000012525e824 */ /* 0x000fe200078e0a02 */
[----:B------:R-:W-:Y:S01]  /*1b40*/  ISETP.GT.U32.AND P6, PT, R2, R39, PT ;  /* 0x000000270200720c */ /* 0x000fe20003fc4070 */
[----:B------:R-:W-:-:S04]  /*1b50*/  IMAD.HI.U32 R4, R6, R41, RZ ;  /* 0x0000002906047227 */ /* 0x000fc800078e00ff */
[----:B------:R-:W-:Y:S02]  /*1b60*/  IMAD.MOV R8, RZ, RZ, -R8 ;  /* 0x000000ffff087224 */ /* 0x000fe400078e0a08 */
[----:B------:R-:W-:Y:S02]  /*1b70*/  IMAD.MOV R14, RZ, RZ, -R4 ;  /* 0x000000ffff0e7224 */ /* 0x000fe400078e0a04 */
[----:B------:R-:W-:Y:S01]  /*1b80*/  @!P3 IMAD.MOV R33, RZ, RZ, -R33 ;  /* 0x000000ffff21b224 */ /* 0x000fe200078e0a21 */
[----:B------:R-:W-:Y:S01]  /*1b90*/  ISETP.GE.AND P3, PT, R10, RZ, PT ;  /* 0x000000ff0a00720c */ /* 0x000fe20003f66270 */
[----:B------:R-:W-:Y:S02]  /*1ba0*/  IMAD R43, R2, R8, R43 ;  /* 0x00000008022b7224 */ /* 0x000fe400078e022b */
[----:B------:R-:W-:Y:S02]  /*1bb0*/  @!P6 IMAD.IADD R39, R39, 0x1, -R2 ;  /* 0x000000012727e824 */ /* 0x000fe400078e0a02 */
[----:B------:R-:W-:-:S03]  /*1bc0*/  IMAD.HI.U32 R10, R6, R45, RZ ;  /* 0x0000002d060a7227 */ /* 0x000fc600078e00ff */
[C---:B------:R-:W-:Y:S01]  /*1bd0*/  ISETP.GT.U32.AND P6, PT, R2.reuse, R39, PT ;  /* 0x000000270200720c */ /* 0x040fe20003fc4070 */
[----:B------:R-:W-:Y:S02]  /*1be0*/  IMAD R41, R2, R14, R41 ;  /* 0x0000000e02297224 */ /* 0x000fe400078e0229 */
[----:B------:R-:W-:Y:S01]  /*1bf0*/  @!P1 IMAD.MOV R35, RZ, RZ, -R35 ;  /* 0x000000ffff239224 */ /* 0x000fe200078e0a23 */
[----:B------:R-:W-:Y:S01]  /*1c00*/  ISETP.GE.AND P1, PT, R12, RZ, PT ;  /* 0x000000ff0c00720c */ /* 0x000fe20003f26270 */
[----:B------:R-:W-:-:S04]  /*1c10*/  IMAD.HI.U32 R12, R6, R47, RZ ;  /* 0x0000002f060c7227 */ /* 0x000fc800078e00ff */
[----:B------:R-:W-:Y:S02]  /*1c20*/  IMAD.MOV R10, RZ, RZ, -R10 ;  /* 0x000000ffff0a7224 */ /* 0x000fe400078e0a0a */
[----:B------:R-:W-:Y:S01]  /*1c30*/  @!P0 IMAD.MOV R37, RZ, RZ, -R37 ;  /* 0x000000ffff258224 */ /* 0x000fe200078e0a25 */
[C---:B------:R-:W-:Y:S01]  /*1c40*/  ISETP.GT.U32.AND P0, PT, R2.reuse, R41, PT ;  /* 0x000000290200720c */ /* 0x040fe20003f04070 */
[----:B------:R-:W-:Y:S01]  /*1c50*/  @!P6 IMAD.IADD R39, R39, 0x1, -R2 ;  /* 0x000000012727e824 */ /* 0x000fe200078e0a02 */
[C---:B------:R-:W-:Y:S01]  /*1c60*/  ISETP.GT.U32.AND P6, PT, R2.reuse, R43, PT ;  /* 0x0000002b0200720c */ /* 0x040fe20003fc4070 */
[----:B------:R-:W-:Y:S02]  /*1c70*/  IMAD.MOV R12, RZ, RZ, -R12 ;  /* 0x000000ffff0c7224 */ /* 0x000fe400078e0a0c */
[C---:B------:R-:W-:Y:S02]  /*1c80*/  IMAD R45, R2.reuse, R10, R45 ;  /* 0x0000000a022d7224 */ /* 0x040fe400078e022d */
[----:B------:R-:W-:-:S02]  /*1c90*/  IMAD R47, R2, R12, R47 ;  /* 0x0000000c022f7224 */ /* 0x000fc400078e022f */
[----:B------:R-:W-:Y:S01]  /*1ca0*/  @!P2 IMAD.MOV R39, RZ, RZ, -R39 ;  /* 0x000000ffff27a224 */ /* 0x000fe200078e0a27 */
[----:B------:R-:W-:Y:S01]  /*1cb0*/  ISETP.GT.U32.AND P2, PT, R2, R45, PT ;  /* 0x0000002d0200720c */ /* 0x000fe20003f44070 */
[----:B------:R-:W-:Y:S02]  /*1cc0*/  VIADD R14, R18, 0x24 ;  /* 0x00000024120e7836 */ /* 0x000fe40000000000 */
[--C-:B------:R-:W-:Y:S02]  /*1cd0*/  @!P0 IMAD.IADD R41, R41, 0x1, -R2.reuse ;  /* 0x0000000129298824 */ /* 0x100fe400078e0a02 */
[----:B------:R-:W-:Y:S01]  /*1ce0*/  @!P6 IMAD.IADD R43, R43, 0x1, -R2 ;  /* 0x000000012b2be824 */ /* 0x000fe200078e0a02 */
[----:B------:R-:W-:Y:S01]  /*1cf0*/  ISETP.GT.U32.AND P6, PT, R2, R47, PT ;  /* 0x0000002f0200720c */ /* 0x000fe20003fc4070 */
[----:B------:R-:W-:Y:S01]  /*1d00*/  IMAD.HI.U32 R4, R6, R49, RZ ;  /* 0x0000003106047227 */ /* 0x000fe200078e00ff */
[----:B------:R-:W-:Y:S02]  /*1d10*/  ISETP.GT.U32.AND P0, PT, R2, R41, PT ;  /* 0x000000290200720c */ /* 0x000fe40003f04070 */
[----:B------:R-:W-:Y:S01]  /*1d20*/  IABS R51, R14 ;  /* 0x0000000e00337213 */ /* 0x000fe20000000000 */
[----:B------:R-:W-:-:S02]  /*1d30*/  IMAD.MOV R4, RZ, RZ, -R4 ;  /* 0x000000ffff047224 */ /* 0x000fc400078e0a04 */
[--C-:B------:R-:W-:Y:S01]  /*1d40*/  @!P2 IMAD.IADD R45, R45, 0x1, -R2.reuse ;  /* 0x000000012d2da824 */ /* 0x100fe200078e0a02 */
[C---:B------:R-:W-:Y:S01]  /*1d50*/  ISETP.GT.U32.AND P2, PT, R2.reuse, R43, PT ;  /* 0x0000002b0200720c */ /* 0x040fe20003f44070 */
[----:B------:R-:W-:Y:S02]  /*1d60*/  IMAD R49, R2, R4, R49 ;  /* 0x0000000402317224 */ /* 0x000fe400078e0231 */
[----:B------:R-:W-:Y:S02]  /*1d70*/  VIADD R20, R18, 0x20 ;  /* 0x0000002012147836 */ /* 0x000fe40000000000 */
[----:B------:R-:W-:Y:S01]  /*1d80*/  @!P6 IMAD.IADD R47, R47, 0x1, -R2 ;  /* 0x000000012f2fe824 */ /* 0x000fe200078e0a02 */
[----:B------:R-:W-:Y:S01]  /*1d90*/  ISETP.GT.U32.AND P6, PT, R2, R45, PT ;  /* 0x0000002d0200720c */ /* 0x000fe20003fc4070 */
[----:B------:R-:W-:Y:S01]  /*1da0*/  VIADD R22, R18, 0x1c ;  /* 0x0000001c12167836 */ /* 0x000fe20000000000 */
[----:B------:R-:W-:Y:S01]  /*1db0*/  IABS R53, R20 ;  /* 0x0000001400357213 */ /* 0x000fe20000000000 */
[----:B------:R-:W-:-:S03]  /*1dc0*/  IMAD.HI.U32 R4, R6, R51, RZ ;  /* 0x0000003306047227 */ /* 0x000fc600078e00ff */
[----:B------:R-:W-:Y:S01]  /*1dd0*/  IABS R55, R22 ;  /* 0x0000001600377213 */ /* 0x000fe20000000000 */
[----:B------:R-:W-:Y:S02]  /*1de0*/  IMAD.MOV R4, RZ, RZ, -R4 ;  /* 0x000000ffff047224 */ /* 0x000fe400078e0a04 */
[--C-:B------:R-:W-:Y:S01]  /*1df0*/  @!P0 IMAD.IADD R41, R41, 0x1, -R2.reuse ;  /* 0x0000000129298824 */ /* 0x100fe200078e0a02 */
[----:B------:R-:W-:Y:S01]  /*1e00*/  ISETP.GE.AND P0, PT, R18, RZ, PT ;  /* 0x000000ff1200720c */ /* 0x000fe20003f06270 */
[C---:B------:R-:W-:Y:S02]  /*1e10*/  IMAD R51, R2.reuse, R4, R51 ;  /* 0x0000000402337224 */ /* 0x040fe400078e0233 */
[----:B------:R-:W-:Y:S01]  /*1e20*/  @!P4 IMAD.MOV R41, RZ, RZ, -R41 ;  /* 0x000000ffff29c224 */ /* 0x000fe200078e0a29 */
[C---:B------:R-:W-:Y:S01]  /*1e30*/  ISETP.GT.U32.AND P4, PT, R2.reuse, R47, PT ;  /* 0x0000002f0200720c */ /* 0x040fe20003f84070 */
[----:B------:R-:W-:Y:S01]  /*1e40*/  @!P2 IMAD.IADD R43, R43, 0x1, -R2 ;  /* 0x000000012b2ba824 */ /* 0x000fe200078e0a02 */
[----:B------:R-:W-:Y:S01]  /*1e50*/  ISETP.GT.U32.AND P2, PT, R2, R49, PT ;  /* 0x000000310200720c */ /* 0x000fe20003f44070 */
[----:B------:R-:W-:-:S04]  /*1e60*/  IMAD.HI.U32 R4, R6, R53, RZ ;  /* 0x0000003506047227 */ /* 0x000fc800078e00ff */
[----:B------:R-:W-:-:S04]  /*1e70*/  IMAD.HI.U32 R8, R6, R55, RZ ;  /* 0x0000003706087227 */ /* 0x000fc800078e00ff */
[----:B------:R-:W-:Y:S01]  /*1e80*/  @!P6 IMAD.IADD R45, R45, 0x1, -R2 ;  /* 0x000000012d2de824 */ /* 0x000fe200078e0a02 */
[----:B------:R-:W-:Y:S01]  /*1e90*/  ISETP.GT.U32.AND P6, PT, R2, R51, PT ;  /* 0x000000330200720c */ /* 0x000fe20003fc4070 */
[----:B------:R-:W-:-:S04]  /*1ea0*/  IMAD.HI.U32 R10, R6, R57, RZ ;  /* 0x00000039060a7227 */ /* 0x000fc800078e00ff */
[----:B------:R-:W-:Y:S02]  /*1eb0*/  IMAD.MOV R4, RZ, RZ, -R4 ;  /* 0x000000ffff047224 */ /* 0x000fe400078e0a04 */
[----:B------:R-:W-:Y:S02]  /*1ec0*/  IMAD.MOV R8, RZ, RZ, -R8 ;  /* 0x000000ffff087224 */ /* 0x000fe400078e0a08 */
[C---:B------:R-:W-:Y:S02]  /*1ed0*/  IMAD R53, R2.reuse, R4, R53 ;  /* 0x0000000402357224 */ /* 0x040fe400078e0235 */
[----:B------:R-:W-:Y:S02]  /*1ee0*/  IMAD.MOV R10, RZ, RZ, -R10 ;  /* 0x000000ffff0a7224 */ /* 0x000fe400078e0a0a */
[C---:B------:R-:W-:Y:S02]  /*1ef0*/  IMAD R55, R2.reuse, R8, R55 ;  /* 0x0000000802377224 */ /* 0x040fe400078e0237 */
[----:B------:R-:W-:-:S02]  /*1f00*/  IMAD R57, R2, R10, R57 ;  /* 0x0000000a02397224 */ /* 0x000fc400078e0239 */
[--C-:B------:R-:W-:Y:S01]  /*1f10*/  @!P4 IMAD.IADD R47, R47, 0x1, -R2.reuse ;  /* 0x000000012f2fc824 */ /* 0x100fe200078e0a02 */
[C---:B------:R-:W-:Y:S01]  /*1f20*/  ISETP.GT.U32.AND P4, PT, R2.reuse, R53, PT ;  /* 0x000000350200720c */ /* 0x040fe20003f84070 */
[----:B------:R-:W-:Y:S01]  /*1f30*/  @!P2 IMAD.IADD R49, R49, 0x1, -R2 ;  /* 0x000000013131a824 */ /* 0x000fe200078e0a02 */
[----:B------:R-:W-:Y:S01]  /*1f40*/  ISETP.GT.U32.AND P2, PT, R2, R55, PT ;  /* 0x000000370200720c */ /* 0x000fe20003f44070 */
[----:B------:R-:W-:-:S04]  /*1f50*/  IMAD.HI.U32 R12, R6, R59, RZ ;  /* 0x0000003b060c7227 */ /* 0x000fc800078e00ff */
[----:B------:R-:W-:Y:S01]  /*1f60*/  @!P6 IMAD.IADD R51, R51, 0x1, -R2 ;  /* 0x000000013333e824 */ /* 0x000fe200078e0a02 */
[C---:B------:R-:W-:Y:S01]  /*1f70*/  ISETP.GT.U32.AND P6, PT, R2.reuse, R57, PT ;  /* 0x000000390200720c */ /* 0x040fe20003fc4070 */
[----:B------:R-:W-:Y:S02]  /*1f80*/  IMAD.MOV R12, RZ, RZ, -R12 ;  /* 0x000000ffff0c7224 */ /* 0x000fe400078e0a0c */
[----:B------:R-:W-:Y:S02]  /*1f90*/  @!P3 IMAD.MOV R45, RZ, RZ, -R45 ;  /* 0x000000ffff2db224 */ /* 0x000fe400078e0a2d */
[C---:B------:R-:W-:Y:S02]  /*1fa0*/  IMAD R59, R2.reuse, R12, R59 ;  /* 0x0000000c023b7224 */ /* 0x040fe400078e023b */
[--C-:B------:R-:W-:Y:S02]  /*1fb0*/  @!P4 IMAD.IADD R53, R53, 0x1, -R2.reuse ;  /* 0x000000013535c824 */ /* 0x100fe400078e0a02 */
[----:B------:R-:W-:Y:S01]  /*1fc0*/  @!P2 IMAD.IADD R55, R55, 0x1, -R2 ;  /* 0x000000013737a824 */ /* 0x000fe200078e0a02 */
[----:B------:R-:W-:Y:S01]  /*1fd0*/  ISETP.GT.U32.AND P4, PT, R2, R59, PT ;  /* 0x0000003b0200720c */ /* 0x000fe20003f84070 */
[----:B------:R-:W-:Y:S01]  /*1fe0*/  IMAD.HI.U32 R4, R6, R61, RZ ;  /* 0x0000003d06047227 */ /* 0x000fe200078e00ff */
[----:B------:R-:W-:-:S02]  /*1ff0*/  ISETP.GT.U32.AND P2, PT, R2, R49, PT ;  /* 0x000000310200720c */ /* 0x000fc40003f44070 */
[C---:B------:R-:W-:Y:S01]  /*2000*/  ISETP.GT.U32.AND P3, PT, R2.reuse, R53, PT ;  /* 0x000000350200720c */ /* 0x040fe20003f64070 */
[----:B------:R-:W-:Y:S01]  /*2010*/  @!P6 IMAD.IADD R57, R57, 0x1, -R2 ;  /* 0x000000013939e824 */ /* 0x000fe200078e0a02 */
[----:B------:R-:W-:Y:S01]  /*2020*/  ISETP.GT.U32.AND P6, PT, R2, R55, PT ;  /* 0x000000370200720c */ /* 0x000fe20003fc4070 */
[----:B------:R-:W-:-:S04]  /*2030*/  IMAD.HI.U32 R8, R6, R63, RZ ;  /* 0x0000003f06087227 */ /* 0x000fc800078e00ff */
[----:B------:R-:W-:-:S04]  /*2040*/  IMAD.HI.U32 R10, R6, R65, RZ ;  /* 0x00000041060a7227 */ /* 0x000fc800078e00ff */
[----:B------:R-:W-:-:S04]  /*2050*/  IMAD.HI.U32 R12, R6, R67, RZ ;  /* 0x00000043060c7227 */ /* 0x000fc800078e00ff */
[----:B------:R-:W-:-:S04]  /*2060*/  IMAD.HI.U32 R6, R6, R69, RZ ;  /* 0x0000004506067227 */ /* 0x000fc800078e00ff */
[----:B------:R-:W-:Y:S02]  /*2070*/  IMAD.MOV R4, RZ, RZ, -R4 ;  /* 0x000000ffff047224 */ /* 0x000fe400078e0a04 */
[----:B------:R-:W-:Y:S02]  /*2080*/  IMAD.MOV R10, RZ, RZ, -R10 ;  /* 0x000000ffff0a7224 */ /* 0x000fe400078e0a0a */
[----:B------:R-:W-:Y:S02]  /*2090*/  IMAD.MOV R6, RZ, RZ, -R6 ;  /* 0x000000ffff067224 */ /* 0x000fe400078e0a06 */
[C---:B------:R-:W-:Y:S01]  /*20a0*/  IMAD R61, R2.reuse, R4, R61 ;  /* 0x00000004023d7224 */ /* 0x040fe200078e023d */
[----:B------:R-:W-:Y:S01]  /*20b0*/  SHF.R.S32.HI R4, RZ, 0x1f, R5 ;  /* 0x0000001fff047819 */ /* 0x000fe20000011405 */
[C---:B------:R-:W-:Y:S02]  /*20c0*/  IMAD R65, R2.reuse, R10, R65 ;  /* 0x0000000a02417224 */ /* 0x040fe400078e0241 */
[----:B------:R-:W-:Y:S01]  /*20d0*/  @!P5 IMAD.MOV R43, RZ, RZ, -R43 ;  /* 0x000000ffff2bd224 */ /* 0x000fe200078e0a2b */
[C---:B------:R-:W-:Y:S01]  /*20e0*/  ISETP.GT.U32.AND P5, PT, R2.reuse, R51, PT ;  /* 0x000000330200720c */ /* 0x040fe20003fa4070 */
[--C-:B------:R-:W-:Y:S01]  /*20f0*/  @!P4 IMAD.IADD R59, R59, 0x1, -R2.reuse ;  /* 0x000000013b3bc824 */ /* 0x100fe200078e0a02 */
[C---:B------:R-:W-:Y:S01]  /*2100*/  ISETP.GT.U32.AND P4, PT, R2.reuse, R57, PT ;  /* 0x000000390200720c */ /* 0x040fe20003f84070 */
[----:B------:R-:W-:Y:S01]  /*2110*/  IMAD R69, R2, R6, R69 ;  /* 0x0000000602457224 */ /* 0x000fe200078e0245 */
[----:B------:R-:W-:Y:S01]  /*2120*/  LEA.HI R5, R4, R5, RZ, 0x5 ;  /* 0x0000000504057211 */ /* 0x000fe200078f28ff */
[----:B------:R-:W-:Y:S01]  /*2130*/  @!P1 IMAD.MOV R47, RZ, RZ, -R47 ;  /* 0x000000ffff2f9224 */ /* 0x000fe200078e0a2f */
[C---:B------:R-:W-:Y:S01]  /*2140*/  ISETP.GT.U32.AND P1, PT, R2.reuse, R59, PT ;  /* 0x0000003b0200720c */ /* 0x040fe20003f24070 */
[--C-:B------:R-:W-:Y:S01]  /*2150*/  @!P2 IMAD.IADD R49, R49, 0x1, -R2.reuse ;  /* 0x000000013131a824 */ /* 0x100fe200078e0a02 */
[C---:B------:R-:W-:Y:S01]  /*2160*/  ISETP.GT.U32.AND P2, PT, R2.reuse, R61, PT ;  /* 0x0000003d0200720c */ /* 0x040fe20003f44070 */
[--C-:B------:R-:W-:Y:S01]  /*2170*/  @!P3 IMAD.IADD R53, R53, 0x1, -R2.reuse ;  /* 0x000000013535b824 */ /* 0x100fe200078e0a02 */
[C---:B------:R-:W-:Y:S01]  /*2180*/  ISETP.GT.U32.AND P3, PT, R2.reuse, R69, PT ;  /* 0x000000450200720c */ /* 0x040fe20003f64070 */
[----:B------:R-:W-:Y:S01]  /*2190*/  @!P6 IMAD.IADD R55, R55, 0x1, -R2 ;  /* 0x000000013737e824 */ /* 0x000fe200078e0a02 */
[C---:B------:R-:W-:Y:S01]  /*21a0*/  ISETP.GT.U32.AND P6, PT, R2.reuse, R65, PT ;  /* 0x000000410200720c */ /* 0x040fe20003fc4070 */
[----:B------:R-:W-:Y:S01]  /*21b0*/  IMAD.MOV R8, RZ, RZ, -R8 ;  /* 0x000000ffff087224 */ /* 0x000fe200078e0a08 */
[----:B------:R-:W-:Y:S01]  /*21c0*/  SHF.R.S32.HI R4, RZ, 0x2, R160 ;  /* 0x00000002ff047819 */ /* 0x000fe200000114a0 */
[----:B------:R-:W-:Y:S01]  /*21d0*/  IMAD.MOV R12, RZ, RZ, -R12 ;  /* 0x000000ffff0c7224 */ /* 0x000fe200078e0a0c */
[----:B------:R-:W-:Y:S01]  /*21e0*/  SHF.R.S32.HI R5, RZ, 0x5, R5 ;  /* 0x00000005ff057819 */ /* 0x000fe20000011405 */
[----:B------:R-:W-:Y:S01]  /*21f0*/  IMAD R63, R2, R8, R63 ;  /* 0x00000008023f7224 */ /* 0x000fe200078e023f */
[----:B------:R-:W-:Y:S01]  /*2200*/  SGXT R4, R4, 0x1 ;  /* 0x000000010404781a */ /* 0x000fe20000000200 */
[----:B------:R-:W-:-:S02]  /*2210*/  IMAD R67, R2, R12, R67 ;  /* 0x0000000c02437224 */ /* 0x000fc400078e0243 */
[--C-:B------:R-:W-:Y:S01]  /*2220*/  @!P5 IMAD.IADD R51, R51, 0x1, -R2.reuse ;  /* 0x000000013333d824 */ /* 0x100fe200078e0a02 */
[C---:B------:R-:W-:Y:S01]  /*2230*/  ISETP.GT.U32.AND P5, PT, R2.reuse, R63, PT ;  /* 0x0000003f0200720c */ /* 0x040fe20003fa4070 */
[--C-:B------:R-:W-:Y:S01]  /*2240*/  @!P4 IMAD.IADD R57, R57, 0x1, -R2.reuse ;  /* 0x000000013939c824 */ /* 0x100fe200078e0a02 */
[----:B------:R-:W-:Y:S01]  /*2250*/  ISETP.GT.U32.AND P4, PT, R2, R67, PT ;  /* 0x000000430200720c */ /* 0x000fe20003f84070 */
[--C-:B------:R-:W-:Y:S01]  /*2260*/  @!P1 IMAD.IADD R59, R59, 0x1, -R2.reuse ;  /* 0x000000013b3b9824 */ /* 0x100fe200078e0a02 */
[----:B------:R-:W-:Y:S01]  /*2270*/  ISETP.GE.AND P1, PT, R16, RZ, PT ;  /* 0x000000ff1000720c */ /* 0x000fe20003f26270 */
[--C-:B------:R-:W-:Y:S01]  /*2280*/  @!P2 IMAD.IADD R61, R61, 0x1, -R2.reuse ;  /* 0x000000013d3da824 */ /* 0x100fe200078e0a02 */
[----:B------:R-:W-:Y:S01]  /*2290*/  ISETP.GE.AND P2, PT, R14, RZ, PT ;  /* 0x000000ff0e00720c */ /* 0x000fe20003f46270 */
[--C-:B------:R-:W-:Y:S01]  /*22a0*/  @!P3 IMAD.IADD R69, R69, 0x1, -R2.reuse ;  /* 0x000000014545b824 */ /* 0x100fe200078e0a02 */
[----:B------:R-:W-:Y:S01]  /*22b0*/  ISETP.GE.AND P3, PT, R22, RZ, PT ;  /* 0x000000ff1600720c */ /* 0x000fe20003f66270 */
[--C-:B------:R-:W-:Y:S01]  /*22c0*/  @!P6 IMAD.IADD R65, R65, 0x1, -R2.reuse ;  /* 0x000000014141e824 */ /* 0x100fe200078e0a02 */
[----:B------:R-:W-:Y:S01]  /*22d0*/  ISETP.GE.AND P6, PT, R24, RZ, PT ;  /* 0x000000ff1800720c */ /* 0x000fe20003fc6270 */
[----:B------:R-:W-:Y:S01]  /*22e0*/  IMAD R0, R0, UR5, RZ ;  /* 0x0000000500007c24 */ /* 0x000fe2000f8e02ff */
[----:B------:R-:W-:Y:S01]  /*22f0*/  LOP3.LUT R71, R4, 0x90, RZ, 0xc0, !PT ;  /* 0x0000009004477812 */ /* 0x000fe200078ec0ff */
[--C-:B------:R-:W-:Y:S01]  /*2300*/  @!P5 IMAD.IADD R63, R63, 0x1, -R2.reuse ;  /* 0x000000013f3fd824 */ /* 0x100fe200078e0a02 */
[----:B------:R-:W-:Y:S01]  /*2310*/  ISETP.GE.AND P5, PT, R20, RZ, PT ;  /* 0x000000ff1400720c */ /* 0x000fe20003fa6270 */
[--C-:B------:R-:W-:Y:S01]  /*2320*/  @!P4 IMAD.IADD R67, R67, 0x1, -R2.reuse ;  /* 0x000000014343c824 */ /* 0x100fe200078e0a02 */
[C---:B------:R-:W-:Y:S01]  /*2330*/  ISETP.GT.U32.AND P4, PT, R2.reuse, R69, PT ;  /* 0x000000450200720c */ /* 0x040fe20003f84070 */
[----:B------:R-:W-:Y:S01]  /*2340*/  @!P1 IMAD.MOV R49, RZ, RZ, -R49 ;  /* 0x000000ffff319224 */ /* 0x000fe200078e0a31 */
[C---:B------:R-:W-:Y:S01]  /*2350*/  ISETP.GT.U32.AND P1, PT, R2.reuse, R61, PT ;  /* 0x0000003d0200720c */ /* 0x040fe20003f24070 */
[----:B------:R-:W-:Y:S01]  /*2360*/  @!P2 IMAD.MOV R51, RZ, RZ, -R51 ;  /* 0x000000ffff33a224 */ /* 0x000fe200078e0a33 */
[C---:B------:R-:W-:Y:S01]  /*2370*/  ISETP.GT.U32.AND P2, PT, R2.reuse, R63, PT ;  /* 0x0000003f0200720c */ /* 0x040fe20003f44070 */
[----:B------:R-:W-:Y:S01]  /*2380*/  @!P3 IMAD.MOV R55, RZ, RZ, -R55 ;  /* 0x000000ffff37b224 */ /* 0x000fe200078e0a37 */
[C---:B------:R-:W-:Y:S01]  /*2390*/  ISETP.GT.U32.AND P3, PT, R2.reuse, R65, PT ;  /* 0x000000410200720c */ /* 0x040fe20003f64070 */
[----:B------:R-:W-:Y:S01]  /*23a0*/  @!P6 IMAD.MOV R57, RZ, RZ, -R57 ;  /* 0x000000ffff39e224 */ /* 0x000fe200078e0a39 */
[----:B------:R-:W-:Y:S01]  /*23b0*/  ISETP.GT.U32.AND P6, PT, R2, R67, PT ;  /* 0x000000430200720c */ /* 0x000fe20003fc4070 */
[----:B------:R-:W-:Y:S01]  /*23c0*/  UIADD3 UR5, UR6, 0x1000, URZ ;  /* 0x0000100006057890 */ /* 0x000fe2000fffe03f */
[----:B------:R-:W-:Y:S01]  /*23d0*/  LOP3.LUT R4, R160, 0x1f, RZ, 0xc0, !PT ;  /* 0x0000001fa0047812 */ /* 0x000fe200078ec0ff */
[----:B------:R-:W-:Y:S01]  /*23e0*/  @!P5 IMAD.MOV R53, RZ, RZ, -R53 ;  /* 0x000000ffff35d224 */ /* 0x000fe200078e0a35 */
[----:B------:R-:W-:Y:S01]  /*23f0*/  ISETP.GE.AND P5, PT, R26, RZ, PT ;  /* 0x000000ff1a00720c */ /* 0x000fe20003fa6270 */
        /* <DEDUP_REMOVED lines=8> */
[----:B------:R-:W-:Y:S01]  /*2480*/  @!P6 IMAD.IADD R67, R67, 0x1, -R2 ;  /* 0x000000014343e824 */ /* 0x000fe200078e0a02 */
[----:B------:R-:W-:Y:S01]  /*2490*/  ISETP.NE.AND P6, PT, R17, RZ, PT ;  /* 0x000000ff1100720c */ /* 0x000fe20003fc5270 */
[----:B------:R-:W-:Y:S01]  /*24a0*/  @!P0 IMAD.MOV R69, RZ, RZ, -R69 ;  /* 0x000000ffff458224 */ /* 0x000fe200078e0a45 */
[----:B------:R-:W-:Y:S01]  /*24b0*/  LOP3.LUT R2, RZ, R17, RZ, 0x33, !PT ;  /* 0x00000011ff027212 */ /* 0x000fe200078e33ff */
[----:B------:R-:W-:Y:S01]  /*24c0*/  @!P5 IMAD.MOV R59, RZ, RZ, -R59 ;  /* 0x000000ffff3bd224 */ /* 0x000fe200078e0a3b */
[----:B------:R-:W0:Y:S01]  /*24d0*/  LDC R160, c[0x0][0x238] ;  /* 0x00008e00ffa07b82 */ /* 0x000e220000000800 */
[----:B------:R-:W-:Y:S01]  /*24e0*/  @!P4 IMAD.MOV R65, RZ, RZ, -R65 ;  /* 0x000000ffff41c224 */ /* 0x000fe200078e0a41 */
[C---:B------:R-:W-:Y:S01]  /*24f0*/  SEL R3, R2.reuse, R3, !P6 ;  /* 0x0000000302037207 */ /* 0x040fe20007000000 */
[----:B------:R-:W-:Y:S01]  /*2500*/  @!P1 IMAD.MOV R61, RZ, RZ, -R61 ;  /* 0x000000ffff3d9224 */ /* 0x000fe200078e0a3d */
[C---:B------:R-:W-:Y:S01]  /*2510*/  SEL R11, R2.reuse, R11, !P6 ;  /* 0x0000000b020b7207 */ /* 0x040fe20007000000 */
[----:B------:R-:W-:Y:S01]  /*2520*/  @!P2 IMAD.MOV R63, RZ, RZ, -R63 ;  /* 0x000000ffff3fa224 */ /* 0x000fe200078e0a3f */
[C---:B------:R-:W-:Y:S01]  /*2530*/  SEL R7, R2.reuse, R7, !P6 ;  /* 0x0000000702077207 */ /* 0x040fe20007000000 */
[----:B------:R-:W-:Y:S01]  /*2540*/  IMAD R3, R3, UR4, RZ ;  /* 0x0000000403037c24 */ /* 0x000fe2000f8e02ff */
        /* <DEDUP_REMOVED lines=20> */
[----:B------:R-:W-:Y:S01]  /*2690*/  SHF.R.S32.HI R174, RZ, 0x1f, R3 ;  /* 0x0000001fffae7819 */ /* 0x000fe20000011403 */
[----:B------:R-:W-:Y:S01]  /*26a0*/  IMAD R25, R25, UR4, RZ ;  /* 0x0000000419197c24 */ /* 0x000fe2000f8e02ff */
[----:B------:R-:W-:Y:S01]  /*26b0*/  SHF.R.S32.HI R168, RZ, 0x1f, R11 ;  /* 0x0000001fffa87819 */ /* 0x000fe2000001140b */
[----:B------:R-:W-:Y:S01]  /*26c0*/  IMAD R29, R29, UR4, RZ ;  /* 0x000000041d1d7c24 */ /* 0x000fe2000f8e02ff */
[----:B------:R-:W-:Y:S01]  /*26d0*/  IADD3 R178, P2, R11, UR10, RZ ;  /* 0x0000000a0bb27c10 */ /* 0x000fe2000ff5e0ff */
[----:B------:R-:W-:Y:S01]  /*26e0*/  IMAD R41, R41, UR4, RZ ;  /* 0x0000000429297c24 */ /* 0x000fe2000f8e02ff */
[C---:B------:R-:W-:Y:S01]  /*26f0*/  SEL R31, R2.reuse, R31, !P6 ;  /* 0x0000001f021f7207 */ /* 0x040fe20007000000 */
[----:B------:R-:W-:Y:S01]  /*2700*/  USHF.R.U32.HI UR5, URZ, 0x4, UR5 ;  /* 0x000000043f057899 */ /* 0x000fe20008011605 */
[----:B------:R-:W-:Y:S01]  /*2710*/  SEL R33, R2, R33, !P6 ;  /* 0x0000002102217207 */ /* 0x000fe20007000000 */
[----:B0-----:R-:W-:Y:S01]  /*2720*/  IMAD.SHL.U32 R248, R160, 0x20, RZ ;  /* 0x00000020a0f87824 */ /* 0x001fe200078e00ff */
[C---:B------:R-:W-:Y:S01]  /*2730*/  SEL R35, R2.reuse, R35, !P6 ;  /* 0x0000002302237207 */ /* 0x040fe20007000000 */
[----:B------:R-:W-:Y:S01]  /*2740*/  IMAD R31, R31, UR4, RZ ;  /* 0x000000041f1f7c24 */ /* 0x000fe2000f8e02ff */
[C---:B------:R-:W-:Y:S01]  /*2750*/  SEL R37, R2.reuse, R37, !P6 ;  /* 0x0000002502257207 */ /* 0x040fe20007000000 */
[----:B------:R-:W-:Y:S01]  /*2760*/  IMAD R33, R33, UR4, RZ ;  /* 0x0000000421217c24 */ /* 0x000fe2000f8e02ff */
[----:B------:R-:W-:Y:S01]  /*2770*/  SEL R39, R2, R39, !P6 ;  /* 0x0000002702277207 */ /* 0x000fe20007000000 */
[----:B------:R-:W-:Y:S01]  /*2780*/  IMAD R35, R35, UR4, RZ ;  /* 0x0000000423237c24 */ /* 0x000fe2000f8e02ff */
[----:B------:R-:W-:Y:S01]  /*2790*/  IADD3 R3, P5, R3, UR10, RZ ;  /* 0x0000000a03037c10 */ /* 0x000fe2000ffbe0ff */
[----:B------:R-:W-:Y:S01]  /*27a0*/  IMAD R37, R37, UR4, RZ ;  /* 0x0000000425257c24 */ /* 0x000fe2000f8e02ff */
[----:B------:R-:W-:Y:S01]  /*27b0*/  SHF.R.S32.HI R172, RZ, 0x1f, R7 ;  /* 0x0000001fffac7819 */ /* 0x000fe20000011407 */
[----:B------:R-:W-:Y:S01]  /*27c0*/  IMAD R39, R39, UR4, RZ ;  /* 0x0000000427277c24 */ /* 0x000fe2000f8e02ff */
[----:B------:R-:W-:Y:S01]  /*27d0*/  IADD3 R180, P4, R7, UR10, RZ ;  /* 0x0000000a07b47c10 */ /* 0x000fe2000ff9e0ff */
[C---:B------:R-:W-:Y:S01]  /*27e0*/  IMAD R252, R160.reuse, 0x5, RZ ;  /* 0x00000005a0fc7824 */ /* 0x040fe200078e02ff */
[----:B------:R-:W-:Y:S01]  /*27f0*/  SHF.R.S32.HI R170, RZ, 0x1f, R9 ;  /* 0x0000001fffaa7819 */ /* 0x000fe20000011409 */
[C---:B------:R-:W-:Y:S01]  /*2800*/  IMAD.SHL.U32 R251, R160.reuse, 0x4, RZ ;  /* 0x00000004a0fb7824 */ /* 0x040fe200078e00ff */
[----:B------:R-:W-:Y:S01]  /*2810*/  IADD3 R179, P3, R9, UR10, RZ ;  /* 0x0000000a09b37c10 */ /* 0x000fe2000ff7e0ff */
[----:B------:R-:W-:Y:S01]  /*2820*/  IMAD R250, R160, 0x3, RZ ;  /* 0x00000003a0fa7824 */ /* 0x000fe200078e02ff */
[----:B------:R-:W-:Y:S01]  /*2830*/  SEL R43, R2, R43, !P6 ;  /* 0x0000002b022b7207 */ /* 0x000fe20007000000 */
[----:B------:R-:W-:Y:S01]  /*2840*/  IMAD.SHL.U32 R249, R160, 0x2, RZ ;  /* 0x00000002a0f97824 */ /* 0x000fe200078e00ff */
[----:B------:R-:W-:-:S02]  /*2850*/  SHF.R.S32.HI R166, RZ, 0x1f, R13 ;  /* 0x0000001fffa67819 */ /* 0x000fc4000001140d */
[----:B------:R-:W-:Y:S01]  /*2860*/  IADD3 R177, P1, R13, UR10, RZ ;  /* 0x0000000a0db17c10 */ /* 0x000fe2000ff3e0ff */
[----:B------:R-:W-:Y:S01]  /*2870*/  IMAD R43, R43, UR4, RZ ;  /* 0x000000042b2b7c24 */ /* 0x000fe2000f8e02ff */
[C---:B------:R-:W-:Y:S02]  /*2880*/  SEL R45, R2.reuse, R45, !P6 ;  /* 0x0000002d022d7207 */ /* 0x040fe40007000000 */
[C---:B------:R-:W-:Y:S02]  /*2890*/  SEL R47, R2.reuse, R47, !P6 ;  /* 0x0000002f022f7207 */ /* 0x040fe40007000000 */
        /* <DEDUP_REMOVED lines=18> */
[----:B------:R-:W-:Y:S01]  /*29c0*/  SEL R67, R2, R67, !P6 ;  /* 0x0000004302437207 */ /* 0x000fe20007000000 */
[----:B------:R-:W-:Y:S01]  /*29d0*/  IMAD R63, R63, UR4, RZ ;  /* 0x000000043f3f7c24 */ /* 0x000fe2000f8e02ff */
[----:B------:R-:W-:Y:S01]  /*29e0*/  IADD3.X R168, R168, UR11, RZ, P2, !PT ;  /* 0x0000000ba8a87c10 */ /* 0x000fe200097fe4ff */
[----:B------:R-:W-:Y:S01]  /*29f0*/  IMAD R65, R65, UR4, RZ ;  /* 0x0000000441417c24 */ /* 0x000fe2000f8e02ff */
[----:B------:R-:W-:Y:S01]  /*2a00*/  SEL R2, R2, R69, !P6 ;  /* 0x0000004502027207 */ /* 0x000fe20007000000 */
[----:B------:R-:W-:Y:S01]  /*2a10*/  IMAD R67, R67, UR4, RZ ;  /* 0x0000000443437c24 */ /* 0x000fe2000f8e02ff */
[----:B------:R-:W-:-:S02]  /*2a20*/  IADD3.X R174, R174, UR11, RZ, P5, !PT ;  /* 0x0000000baeae7c10 */ /* 0x000fc4000affe4ff */
[----:B------:R-:W-:Y:S02]  /*2a30*/  CS2R R68, SRZ ;  /* 0x0000000000447805 */ /* 0x000fe4000001ff00 */
[----:B------:R-:W-:Y:S01]  /*2a40*/  IADD3.X R172, R172, UR11, RZ, P4, !PT ;  /* 0x0000000bacac7c10 */ /* 0x000fe2000a7fe4ff */
[----:B------:R-:W-:Y:S01]  /*2a50*/  IMAD R2, R2, UR4, RZ ;  /* 0x0000000402027c24 */ /* 0x000fe2000f8e02ff */
[----:B------:R-:W-:Y:S01]  /*2a60*/  IADD3.X R170, R170, UR11, RZ, P3, !PT ;  /* 0x0000000baaaa7c10 */ /* 0x000fe20009ffe4ff */
[----:B------:R-:W-:Y:S01]  /*2a70*/  USHF.R.U32.HI UR4, URZ, 0x4, UR6 ;  /* 0x000000043f047899 */ /* 0x000fe20008011606 */
[----:B------:R-:W-:Y:S02]  /*2a80*/  SHF.R.S32.HI R22, RZ, 0x1f, R27 ;  /* 0x0000001fff167819 */ /* 0x000fe4000001141b */
[----:B------:R-:W-:Y:S01]  /*2a90*/  IADD3 R167, P2, R27, UR10, RZ ;  /* 0x0000000a1ba77c10 */ /* 0x000fe2000ff5e0ff */
[----:B------:R-:W-:Y:S01]  /*2aa0*/  USGXT.U32 UR4, UR4, 0xe ;  /* 0x0000000e0404789a */ /* 0x000fe20008000000 */
[----:B------:R-:W-:-:S02]  /*2ab0*/  SHF.R.S32.HI R164, RZ, 0x1f, R15 ;  /* 0x0000001fffa47819 */ /* 0x000fc4000001140f */
[----:B------:R-:W-:Y:S02]  /*2ac0*/  CS2R R26, SRZ ;  /* 0x00000000001a7805 */ /* 0x000fe4000001ff00 */
[----:B------:R-:W-:Y:S02]  /*2ad0*/  IADD3 R176, P0, R15, UR10, RZ ;  /* 0x0000000a0fb07c10 */ /* 0x000fe4000ff1e0ff */
[----:B------:R-:W-:Y:S02]  /*2ae0*/  SHF.R.S32.HI R158, RZ, 0x1f, R19 ;  /* 0x0000001fff9e7819 */ /* 0x000fe40000011413 */
[----:B------:R-:W-:Y:S02]  /*2af0*/  IADD3 R175, P6, R19, UR10, RZ ;  /* 0x0000000a13af7c10 */ /* 0x000fe4000ffde0ff */
[----:B------:R-:W-:Y:S02]  /*2b00*/  SHF.R.S32.HI R156, RZ, 0x1f, R21 ;  /* 0x0000001fff9c7819 */ /* 0x000fe40000011415 */
[----:B------:R-:W-:-:S02]  /*2b10*/  IADD3 R173, P5, R21, UR10, RZ ;  /* 0x0000000a15ad7c10 */ /* 0x000fc4000ffbe0ff */
[----:B------:R-:W-:Y:S02]  /*2b20*/  SHF.R.S32.HI R154, RZ, 0x1f, R23 ;  /* 0x0000001fff9a7819 */ /* 0x000fe40000011417 */
[----:B------:R-:W-:Y:S02]  /*2b30*/  IADD3 R171, P4, R23, UR10, RZ ;  /* 0x0000000a17ab7c10 */ /* 0x000fe4000ff9e0ff */
[----:B------:R-:W-:Y:S02]  /*2b40*/  SHF.R.S32.HI R152, RZ, 0x1f, R25 ;  /* 0x0000001fff987819 */ /* 0x000fe40000011419 */
[----:B------:R-:W-:Y:S02]  /*2b50*/  IADD3 R169, P3, R25, UR10, RZ ;  /* 0x0000000a19a97c10 */ /* 0x000fe4000ff7e0ff */
[----:B------:R-:W-:Y:S02]  /*2b60*/  CS2R R24, SRZ ;  /* 0x0000000000187805 */ /* 0x000fe4000001ff00 */
[----:B------:R-:W-:-:S02]  /*2b70*/  IADD3.X R166, R166, UR11, RZ, P1, !PT ;  /* 0x0000000ba6a67c10 */ /* 0x000fc40008ffe4ff */
[----:B------:R-:W-:Y:S02]  /*2b80*/  SHF.R.S32.HI R20, RZ, 0x1f, R29 ;  /* 0x0000001fff147819 */ /* 0x000fe4000001141d */
[----:B------:R-:W-:Y:S02]  /*2b90*/  IADD3 R165, P1, R29, UR10, RZ ;  /* 0x0000000a1da57c10 */ /* 0x000fe4000ff3e0ff */
[----:B------:R-:W-:Y:S02]  /*2ba0*/  CS2R R28, SRZ ;  /* 0x00000000001c7805 */ /* 0x000fe4000001ff00 */
[----:B------:R-:W-:Y:S02]  /*2bb0*/  IADD3.X R22, R22, UR11, RZ, P2, !PT ;  /* 0x0000000b16167c10 */ /* 0x000fe400097fe4ff */
[----:B------:R-:W-:Y:S02]  /*2bc0*/  IADD3.X R164, R164, UR11, RZ, P0, !PT ;  /* 0x0000000ba4a47c10 */ /* 0x000fe400087fe4ff */
[----:B------:R-:W-:-:S02]  /*2bd0*/  IADD3.X R158, R158, UR11, RZ, P6, !PT ;  /* 0x0000000b9e9e7c10 */ /* 0x000fc4000b7fe4ff */
[----:B------:R-:W-:Y:S02]  /*2be0*/  IADD3.X R156, R156, UR11, RZ, P5, !PT ;  /* 0x0000000b9c9c7c10 */ /* 0x000fe4000affe4ff */
[----:B------:R-:W-:Y:S02]  /*2bf0*/  IADD3.X R154, R154, UR11, RZ, P4, !PT ;  /* 0x0000000b9a9a7c10 */ /* 0x000fe4000a7fe4ff */
[----:B------:R-:W-:Y:S02]  /*2c00*/  IADD3.X R152, R152, UR11, RZ, P3, !PT ;  /* 0x0000000b98987c10 */ /* 0x000fe40009ffe4ff */
[----:B------:R-:W-:Y:S02]  /*2c10*/  SHF.R.S32.HI R11, RZ, 0x1f, R41 ;  /* 0x0000001fff0b7819 */ /* 0x000fe40000011429 */
[----:B------:R-:W-:Y:S02]  /*2c20*/  IADD3 R21, P2, R41, UR10, RZ ;  /* 0x0000000a29157c10 */ /* 0x000fe4000ff5e0ff */
[----:B------:R-:W-:-:S02]  /*2c30*/  CS2R R40, SRZ ;  /* 0x0000000000287805 */ /* 0x000fc4000001ff00 */
[----:B------:R-:W-:Y:S02]  /*2c40*/  SHF.R.S32.HI R18, RZ, 0x1f, R31 ;  /* 0x0000001fff127819 */ /* 0x000fe4000001141f */
[----:B------:R-:W-:Y:S02]  /*2c50*/  IADD3 R159, P0, R31, UR10, RZ ;  /* 0x0000000a1f9f7c10 */ /* 0x000fe4000ff1e0ff */
[----:B------:R-:W-:Y:S02]  /*2c60*/  CS2R R30, SRZ ;  /* 0x00000000001e7805 */ /* 0x000fe4000001ff00 */
        /* <DEDUP_REMOVED lines=12> */
[----:B------:R-:W-:Y:S02]  /*2d30*/  IADD3.X R20, R20, UR11, RZ, P1, !PT ;  /* 0x0000000b14147c10 */ /* 0x000fe40008ffe4ff */
[----:B------:R-:W-:Y:S02]  /*2d40*/  SHF.R.S32.HI R10, RZ, 0x1f, R43 ;  /* 0x0000001fff0a7819 */ /* 0x000fe4000001142b */
[----:B------:R-:W-:-:S02]  /*2d50*/  IADD3 R19, P1, R43, UR10, RZ ;  /* 0x0000000a2b137c10 */ /* 0x000fc4000ff3e0ff */
[----:B------:R-:W-:Y:S02]  /*2d60*/  CS2R R42, SRZ ;  /* 0x00000000002a7805 */ /* 0x000fe4000001ff00 */
[----:B------:R-:W-:Y:S02]  /*2d70*/  IADD3.X R11, R11, UR11, RZ, P2, !PT ;  /* 0x0000000b0b0b7c10 */ /* 0x000fe400097fe4ff */
[----:B------:R-:W-:Y:S02]  /*2d80*/  IADD3.X R18, R18, UR11, RZ, P0, !PT ;  /* 0x0000000b12127c10 */ /* 0x000fe400087fe4ff */
[----:B------:R-:W-:Y:S02]  /*2d90*/  IADD3.X R16, R16, UR11, RZ, P6, !PT ;  /* 0x0000000b10107c10 */ /* 0x000fe4000b7fe4ff */
[----:B------:R-:W-:Y:S02]  /*2da0*/  IADD3.X R14, R14, UR11, RZ, P5, !PT ;  /* 0x0000000b0e0e7c10 */ /* 0x000fe4000affe4ff */
[----:B------:R-:W-:-:S02]  /*2db0*/  IADD3.X R13, R13, UR11, RZ, P4, !PT ;  /* 0x0000000b0d0d7c10 */ /* 0x000fc4000a7fe4ff */
[----:B------:R-:W-:Y:S02]  /*2dc0*/  IADD3.X R12, R12, UR11, RZ, P3, !PT ;  /* 0x0000000b0c0c7c10 */ /* 0x000fe40009ffe4ff */
[----:B------:R-:W-:Y:S02]  /*2dd0*/  SHF.R.S32.HI R221, RZ, 0x1f, R55 ;  /* 0x0000001fffdd7819 */ /* 0x000fe40000011437 */
[----:B------:R-:W-:Y:S02]  /*2de0*/  IADD3 R223, P2, R55, UR10, RZ ;  /* 0x0000000a37df7c10 */ /* 0x000fe4000ff5e0ff */
[----:B------:R-:W-:Y:S02]  /*2df0*/  CS2R R54, SRZ ;  /* 0x0000000000367805 */ /* 0x000fe4000001ff00 */
[----:B------:R-:W-:Y:S02]  /*2e00*/  SHF.R.S32.HI R9, RZ, 0x1f, R45 ;  /* 0x0000001fff097819 */ /* 0x000fe4000001142d */
[----:B------:R-:W-:-:S02]  /*2e10*/  IADD3 R17, P0, R45, UR10, RZ ;  /* 0x0000000a2d117c10 */ /* 0x000fc4000ff1e0ff */
[----:B------:R-:W-:Y:S02]  /*2e20*/  CS2R R44, SRZ ;  /* 0x00000000002c7805 */ /* 0x000fe4000001ff00 */
        /* <DEDUP_REMOVED lines=12> */
[----:B------:R-:W-:Y:S02]  /*2ef0*/  IADD3.X R10, R10, UR11, RZ, P1, !PT ;  /* 0x0000000b0a0a7c10 */ /* 0x000fe40008ffe4ff */
[----:B------:R-:W-:Y:S02]  /*2f00*/  SHF.R.S32.HI R225, RZ, 0x1f, R57 ;  /* 0x0000001fffe17819 */ /* 0x000fe40000011439 */
[----:B------:R-:W-:Y:S02]  /*2f10*/  IADD3 R227, P1, R57, UR10, RZ ;  /* 0x0000000a39e37c10 */ /* 0x000fe4000ff3e0ff */
[----:B------:R-:W-:Y:S02]  /*2f20*/  CS2R R56, SRZ ;  /* 0x0000000000387805 */ /* 0x000fe4000001ff00 */
[----:B------:R-:W-:-:S02]  /*2f30*/  IADD3.X R221, R221, UR11, RZ, P2, !PT ;  /* 0x0000000bdddd7c10 */ /* 0x000fc400097fe4ff */
[----:B------:R-:W-:Y:S02]  /*2f40*/  IADD3.X R9, R9, UR11, RZ, P0, !PT ;  /* 0x0000000b09097c10 */ /* 0x000fe400087fe4ff */
[----:B------:R-:W-:Y:S02]  /*2f50*/  IADD3.X R8, R8, UR11, RZ, P6, !PT ;  /* 0x0000000b08087c10 */ /* 0x000fe4000b7fe4ff */
[----:B------:R-:W-:Y:S02]  /*2f60*/  IADD3.X R209, R209, UR11, RZ, P5, !PT ;  /* 0x0000000bd1d17c10 */ /* 0x000fe4000affe4ff */
[----:B------:R-:W-:Y:S02]  /*2f70*/  IADD3.X R213, R213, UR11, RZ, P4, !PT ;  /* 0x0000000bd5d57c10 */ /* 0x000fe4000a7fe4ff */
[----:B------:R-:W-:Y:S02]  /*2f80*/  IADD3.X R217, R217, UR11, RZ, P3, !PT ;  /* 0x0000000bd9d97c10 */ /* 0x000fe40009ffe4ff */
[----:B------:R-:W-:-:S02]  /*2f90*/  SHF.R.S32.HI R241, RZ, 0x1f, R2 ;  /* 0x0000001ffff17819 */ /* 0x000fc40000011402 */
[----:B------:R-:W-:Y:S01]  /*2fa0*/  IADD3 R242, P2, R2, UR10, RZ ;  /* 0x0000000a02f27c10 */ /* 0x000fe2000ff5e0ff */
[----:B------:R-:W-:Y:S01]  /*2fb0*/  IMAD R2, R4, UR7, RZ ;  /* 0x0000000704027c24 */ /* 0x000fe2000f8e02ff */
[----:B------:R-:W-:Y:S01]  /*2fc0*/  IADD3 R231, P0, R59, UR10, RZ ;  /* 0x0000000a3be77c10 */ /* 0x000fe2000ff1e0ff */
[----:B------:R-:W-:Y:S01]  /*2fd0*/  ULDC UR7, c[0x0][0x238] ;  /* 0x00008e0000077ab9 */ /* 0x000fe20000000800 */
[----:B------:R-:W-:Y:S02]  /*2fe0*/  IADD3 R234, P6, R61, UR10, RZ ;  /* 0x0000000a3dea7c10 */ /* 0x000fe4000ffde0ff */
[----:B------:R-:W-:Y:S02]  /*2ff0*/  IADD3 R236, P5, R63, UR10, RZ ;  /* 0x0000000a3fec7c10 */ /* 0x000fe4000ffbe0ff */
[----:B------:R-:W-:Y:S02]  /*3000*/  IADD3 R238, P4, R65, UR10, RZ ;  /* 0x0000000a41ee7c10 */ /* 0x000fe4000ff9e0ff */
[----:B------:R-:W-:Y:S01]  /*3010*/  IADD3 R240, P3, R67, UR10, RZ ;  /* 0x0000000a43f07c10 */ /* 0x000fe2000ff7e0ff */
[----:B------:R-:W-:Y:S01]  /*3020*/  USGXT.U32 UR10, UR5, 0xe ;  /* 0x0000000e050a789a */ /* 0x000fe20008000000 */
[----:B------:R-:W-:-:S02]  /*3030*/  IADD3.X R225, R225, UR11, RZ, P1, !PT ;  /* 0x0000000be1e17c10 */ /* 0x000fc40008ffe4ff */
[----:B------:R-:W-:Y:S02]  /*3040*/  LOP3.LUT R244, R71, 0xf60, R244, 0xf8, !PT ;  /* 0x00000f6047f47812 */ /* 0x000fe400078ef8f4 */
[----:B------:R-:W-:Y:S02]  /*3050*/  CS2R R70, SRZ ;  /* 0x0000000000467805 */ /* 0x000fe4000001ff00 */
[----:B------:R-:W-:Y:S02]  /*3060*/  SHF.R.S32.HI R229, RZ, 0x1f, R59 ;  /* 0x0000001fffe57819 */ /* 0x000fe4000001143b */
[----:B------:R-:W-:Y:S02]  /*3070*/  CS2R R58, SRZ ;  /* 0x00000000003a7805 */ /* 0x000fe4000001ff00 */
[----:B------:R-:W-:Y:S02]  /*3080*/  SHF.R.S32.HI R233, RZ, 0x1f, R61 ;  /* 0x0000001fffe97819 */ /* 0x000fe4000001143d */
[----:B------:R-:W-:-:S02]  /*3090*/  CS2R R60, SRZ ;  /* 0x00000000003c7805 */ /* 0x000fc4000001ff00 */
[----:B------:R-:W-:Y:S02]  /*30a0*/  SHF.R.S32.HI R235, RZ, 0x1f, R63 ;  /* 0x0000001fffeb7819 */ /* 0x000fe4000001143f */
[----:B------:R-:W-:Y:S02]  /*30b0*/  CS2R R62, SRZ ;  /* 0x00000000003e7805 */ /* 0x000fe4000001ff00 */
[----:B------:R-:W-:Y:S02]  /*30c0*/  SHF.R.S32.HI R237, RZ, 0x1f, R65 ;  /* 0x0000001fffed7819 */ /* 0x000fe40000011441 */
[----:B------:R-:W-:Y:S02]  /*30d0*/  CS2R R64, SRZ ;  /* 0x0000000000407805 */ /* 0x000fe4000001ff00 */
[----:B------:R-:W-:Y:S02]  /*30e0*/  SHF.R.S32.HI R239, RZ, 0x1f, R67 ;  /* 0x0000001fffef7819 */ /* 0x000fe40000011443 */
[----:B------:R-:W-:-:S02]  /*30f0*/  CS2R R66, SRZ ;  /* 0x0000000000427805 */ /* 0x000fc4000001ff00 */
[----:B------:R-:W-:Y:S01]  /*3100*/  IADD3 R7, P1, R0, UR8, RZ ;  /* 0x0000000800077c10 */ /* 0x000fe2000ff3e0ff */
[----:B------:R-:W-:Y:S01]  /*3110*/  UMOV UR8, 0xffffff80 ;  /* 0xffffff8000087882 */ /* 0x000fe20000000000 */
[----:B------:R-:W-:Y:S01]  /*3120*/  IADD3.X R229, R229, UR11, RZ, P0, !PT ;  /* 0x0000000be5e57c10 */ /* 0x000fe200087fe4ff */
[----:B------:R-:W-:Y:S01]  /*3130*/  UMOV UR5, URZ ;  /* 0x0000003f00057c82 */ /* 0x000fe20008000000 */
[----:B------:R-:W-:Y:S01]  /*3140*/  IADD3.X R233, R233, UR11, RZ, P6, !PT ;  /* 0x0000000be9e97c10 */ /* 0x000fe2000b7fe4ff */
[----:B------:R-:W-:Y:S01]  /*3150*/  UMOV UR18, UR10 ;  /* 0x0000000a00127c82 */ /* 0x000fe20008000000 */
[----:B------:R-:W-:Y:S02]  /*3160*/  IADD3.X R235, R235, UR11, RZ, P5, !PT ;  /* 0x0000000bebeb7c10 */ /* 0x000fe4000affe4ff */
[----:B------:R-:W-:Y:S02]  /*3170*/  IADD3.X R237, R237, UR11, RZ, P4, !PT ;  /* 0x0000000beded7c10 */ /* 0x000fe4000a7fe4ff */
[----:B------:R-:W-:-:S02]  /*3180*/  IADD3.X R239, R239, UR11, RZ, P3, !PT ;  /* 0x0000000befef7c10 */ /* 0x000fc40009ffe4ff */
[----:B------:R-:W-:Y:S02]  /*3190*/  IADD3.X R241, R241, UR11, RZ, P2, !PT ;  /* 0x0000000bf1f17c10 */ /* 0x000fe400097fe4ff */
[----:B------:R-:W-:Y:S01]  /*31a0*/  LEA.HI.X.SX32 R6, R0, UR9, 0x1, P1 ;  /* 0x0000000900067c11 */ /* 0x000fe200088f0eff */
[----:B------:R-:W-:Y:S01]  /*31b0*/  UMOV UR9, 0x3fffffef ;  /* 0x3fffffef00097882 */ /* 0x000fe20000000000 */
[----:B------:R-:W-:Y:S01]  /*31c0*/  SHF.R.S32.HI R246, RZ, 0x1f, R2 ;  /* 0x0000001ffff67819 */ /* 0x000fe20000011402 */
[----:B------:R-:W-:Y:S01]  /*31d0*/  IMAD.U32 R0, RZ, RZ, UR15 ;  /* 0x0000000fff007e24 */ /* 0x000fe2000f8e00ff */
[----:B------:R-:W-:Y:S01]  /*31e0*/  LOP3.LUT R160, R244, 0x10, RZ, 0x3c, !PT ;  /* 0x00000010f4a07812 */ /* 0x000fe200078e3cff */
[----:B------:R-:W-:Y:S02]  /*31f0*/  USHF.R.S32.HI UR15, URZ, 0x1f, UR14 ;  /* 0x0000001f3f0f7899 */ /* 0x000fe4000801140e */
[----:B------:R-:W-:-:S12]  /*3200*/  UIADD3.64 UR8, UR4, -UR8, URZ ;  /* 0x8000000804087297 */ /* 0x000fd8000fffe03f */
.L_x_1:
[----:B------:R-:W0:Y:S01]  /*3210*/  LDC R186, c[0x0][0x238] ;  /* 0x00008e00ffba7b82 */ /* 0x000e220000000800 */
[C---:B------:R-:W-:Y:S02]  /*3220*/  ISETP.GT.AND P2, PT, R0.reuse, 0x2, PT ;  /* 0x000000020000780c */ /* 0x040fe40003f44270 */
[C---:B------:R-:W-:Y:S02]  /*3230*/  IADD3 R160, P0, R249.reuse, R7, RZ ;  /* 0x00000007f9a07210 */ /* 0x040fe40007f1e0ff */
[----:B------:R-:W-:Y:S02]  /*3240*/  PRMT R162, RZ, 0x7610, R162 ;  /* 0x00007610ffa27816 */ /* 0x000fe400000000a2 */
[----:B------:R-:W-:Y:S02]  /*3250*/  LEA.HI.X.SX32 R161, R249, R6, 0x1, P0 ;  /* 0x00000006f9a17211 */ /* 0x000fe400000f0eff */
[C---:B------:R-:W-:Y:S02]  /*3260*/  ISETP.GT.AND P0, PT, R0.reuse, 0x4, PT ;  /* 0x000000040000780c */ /* 0x040fe40003f04270 */
[----:B------:R-:W-:-:S02]  /*3270*/  ISETP.GT.AND P4, PT, R0, 0x3, PT ;  /* 0x000000030000780c */ /* 0x000fc40003f84270 */
[CC--:B------:R-:W-:Y:S01]  /*3280*/  IADD3 R182, P1, R250.reuse, R7.reuse, RZ ;  /* 0x00000007fab67210 */ /* 0x0c0fe20007f3e0ff */
[----:B------:R1:W2:Y:S01]  /*3290*/  @P2 LDG.E.U8 R162, desc[UR12][R160.64] ;  /* 0x0000000ca0a22981 */ /* 0x0002a2000c1e1100 */
[----:B------:R-:W-:Y:S02]  /*32a0*/  PRMT R192, RZ, 0x7610, R192 ;  /* 0x00007610ffc07816 */ /* 0x000fe400000000c0 */
[----:B------:R-:W-:Y:S02]  /*32b0*/  PRMT R163, RZ, 0x7610, R163 ;  /* 0x00007610ffa37816 */ /* 0x000fe400000000a3 */
[-C--:B------:R-:W-:Y:S02]  /*32c0*/  LEA.HI.X.SX32 R183, R250, R6.reuse, 0x1, P1 ;  /* 0x00000006fab77211 */ /* 0x080fe400008f0eff */
[C---:B-1----:R-:W-:Y:S01]  /*32d0*/  IADD3 R160, P2, R251.reuse, R7, RZ ;  /* 0x00000007fba07210 */ /* 0x042fe20007f5e0ff */
[----:B0-----:R-:W-:Y:S01]  /*32e0*/  IMAD R187, R186, 0x6, RZ ;  /* 0x00000006babb7824 */ /* 0x001fe200078e02ff */
[----:B------:R-:W-:Y:S01]  /*32f0*/  ISETP.GT.AND P3, PT, R0, 0x5, PT ;  /* 0x000000050000780c */ /* 0x000fe20003f64270 */
[----:B------:R-:W3:Y:S01]  /*3300*/  @P4 LDG.E.U8 R163, desc[UR12][R182.64] ;  /* 0x0000000cb6a34981 */ /* 0x000ee2000c1e1100 */
[----:B------:R-:W-:-:S05]  /*3310*/  LEA.HI.X.SX32 R161, R251, R6, 0x1, P2 ;  /* 0x00000006fba17211 */ /* 0x000fca00010f0eff */
[----:B------:R0:W4:Y:S02]  /*3320*/  @P0 LDG.E.U8 R192, desc[UR12][R160.64] ;  /* 0x0000000ca0c00981 */ /* 0x000124000c1e1100 */
[----:B0-----:R-:W-:-:S04]  /*3330*/  IADD3 R160, P0, R187, R7, RZ ;  /* 0x00000007bba07210 */ /* 0x001fc80007f1e0ff */
[-C--:B------:R-:W-:Y:S02]  /*3340*/  LEA.HI.X.SX32 R161, R187, R6.reuse, 0x1, P0 ;  /* 0x00000006bba17211 */ /* 0x080fe400000f0eff */
[----:B------:R-:W0:Y:S01]  /*3350*/  LDC R187, c[0x0][0x238] ;  /* 0x00008e00ffbb7b82 */ /* 0x000e220000000800 */
[----:B------:R-:W-:Y:S02]  /*3360*/  IADD3 R182, P1, R252, R7, RZ ;  /* 0x00000007fcb67210 */ /* 0x000fe40007f3e0ff */
[----:B------:R-:W-:Y:S01]  /*3370*/  PRMT R193, RZ, 0x7610, R193 ;  /* 0x00007610ffc17816 */ /* 0x000fe200000000c1 */
[----:B------:R-:W-:Y:S01]  /*3380*/  IMAD R186, R186, 0x7, RZ ;  /* 0x00000007baba7824 */ /* 0x000fe200078e02ff */
[----:B------:R-:W-:Y:S02]  /*3390*/  LEA.HI.X.SX32 R183, R252, R6, 0x1, P1 ;  /* 0x00000006fcb77211 */ /* 0x000fe400008f0eff */
[----:B------:R-:W-:-:S03]  /*33a0*/  ISETP.GT.AND P2, PT, R0, 0x6, PT ;  /* 0x000000060000780c */ /* 0x000fc60003f44270 */
[----:B------:R1:W5:Y:S01]  /*33b0*/  @P3 LDG.E.U8 R193, desc[UR12][R182.64] ;  /* 0x0000000cb6c13981 */ /* 0x000362000c1e1100 */
[----:B------:R-:W-:Y:S02]  /*33c0*/  PRMT R199, RZ, 0x7610, R199 ;  /* 0x00007610ffc77816 */ /* 0x000fe400000000c7 */
[----:B-1----:R-:W-:-:S07]  /*33d0*/  IADD3 R182, P3, R186, R7, RZ ;  /* 0x00000007bab67210 */ /* 0x002fce0007f7e0ff */
[----:B------:R1:W2:Y:S01]  /*33e0*/  @P2 LDG.E.U8 R199, desc[UR12][R160.64] ;  /* 0x0000000ca0c72981 */ /* 0x0002a2000c1e1100 */
[----:B------:R-:W-:Y:S01]  /*33f0*/  LEA.HI.X.SX32 R183, R186, R6, 0x1, P3 ;  /* 0x00000006bab77211 */ /* 0x000fe200018f0eff */
[----:B0-----:R-:W-:-:S05]  /*3400*/  IMAD.SHL.U32 R186, R187, 0x8, RZ ;  /* 0x00000008bbba7824 */ /* 0x001fca00078e00ff */
[----:B-1----:R-:W-:-:S04]  /*3410*/  IADD3 R160, P4, R186, R7, RZ ;  /* 0x00000007baa07210 */ /* 0x002fc80007f9e0ff */
[----:B------:R-:W-:Y:S02]  /*3420*/  LEA.HI.X.SX32 R161, R186, R6, 0x1, P4 ;  /* 0x00000006baa17211 */ /* 0x000fe400020f0eff */
[----:B------:R-:W0:Y:S01]  /*3430*/  LDC R186, c[0x0][0x238] ;  /* 0x00008e00ffba7b82 */ /* 0x000e220000000800 */
[C---:B------:R-:W-:Y:S02]  /*3440*/  ISETP.GT.AND P1, PT, R0.reuse, 0x7, PT ;  /* 0x000000070000780c */ /* 0x040fe40003f24270 */
[----:B------:R-:W-:Y:S01]  /*3450*/  PRMT R200, RZ, 0x7610, R200 ;  /* 0x00007610ffc87816 */ /* 0x000fe200000000c8 */
[----:B------:R-:W-:Y:S01]  /*3460*/  IMAD R187, R187, 0x9, RZ ;  /* 0x00000009bbbb7824 */ /* 0x000fe200078e02ff */
[----:B------:R-:W-:Y:S02]  /*3470*/  ISETP.GT.AND P0, PT, R0, 0x8, PT ;  /* 0x000000080000780c */ /* 0x000fe40003f04270 */
[----:B------:R-:W-:-:S07]  /*3480*/  PRMT R201, RZ, 0x7610, R201 ;  /* 0x00007610ffc97816 */ /* 0x000fce00000000c9 */
[----:B------:R1:W2:Y:S04]  /*3490*/  @P1 LDG.E.U8 R200, desc[UR12][R182.64] ;  /* 0x0000000cb6c81981 */ /* 0x0002a8000c1e1100 */
[----:B------:R0:W2:Y:S01]  /*34a0*/  @P0 LDG.E.U8 R201, desc[UR12][R160.64] ;  /* 0x0000000ca0c90981 */ /* 0x0000a2000c1e1100 */
[----:B-1----:R-:W-:-:S04]  /*34b0*/  IADD3 R182, P3, R187, R7, RZ ;  /* 0x00000007bbb67210 */ /* 0x002fc80007f7e0ff */
[----:B------:R-:W-:Y:S01]  /*34c0*/  LEA.HI.X.SX32 R183, R187, R6, 0x1, P3 ;  /* 0x00000006bbb77211 */ /* 0x000fe200018f0eff */
[----:B0-----:R-:W-:-:S05]  /*34d0*/  IMAD R187, R186, 0xa, RZ ;  /* 0x0000000ababb7824 */ /* 0x001fca00078e02ff */
[----:B------:R-:W-:-:S04]  /*34e0*/  IADD3 R160, P4, R187, R7, RZ ;  /* 0x00000007bba07210 */ /* 0x000fc80007f9e0ff */
[----:B------:R-:W-:Y:S02]  /*34f0*/  LEA.HI.X.SX32 R161, R187, R6, 0x1, P4 ;  /* 0x00000006bba17211 */ /* 0x000fe400020f0eff */
[----:B------:R-:W0:Y:S01]  /*3500*/  LDC R187, c[0x0][0x238] ;  /* 0x00008e00ffbb7b82 */ /* 0x000e220000000800 */
[----:B------:R-:W-:Y:S02]  /*3510*/  ISETP.GT.AND P2, PT, R0, 0x9, PT ;  /* 0x000000090000780c */ /* 0x000fe40003f44270 */
        /* <DEDUP_REMOVED lines=12> */
[C---:B------:R-:W-:Y:S02]  /*35e0*/  ISETP.GT.AND P0, PT, R0.reuse, 0xb, PT ;  /* 0x0000000b0000780c */ /* 0x040fe40003f04270 */
[----:B------:R-:W-:Y:S01]  /*35f0*/  PRMT R204, RZ, 0x7610, R204 ;  /* 0x00007610ffcc7816 */ /* 0x000fe200000000cc */
[----:B------:R-:W-:Y:S01]  /*3600*/  IMAD R187, R187, 0xd, RZ ;  /* 0x0000000dbbbb7824 */ /* 0x000fe200078e02ff */
[C---:B------:R-:W-:Y:S02]  /*3610*/  ISETP.GT.AND P2, PT, R0.reuse, 0xc, PT ;  /* 0x0000000c0000780c */ /* 0x040fe40003f44270 */
[----:B------:R-:W-:Y:S02]  /*3620*/  ISETP.GT.AND P1, PT, R0, 0xd, PT ;  /* 0x0000000d0000780c */ /* 0x000fe40003f24270 */
[----:B------:R-:W-:-:S05]  /*3630*/  PRMT R205, RZ, 0x7610, R205 ;  /* 0x00007610ffcd7816 */ /* 0x000fca00000000cd */
[----:B------:R1:W2:Y:S01]  /*3640*/  @P0 LDG.E.U8 R204, desc[UR12][R182.64] ;  /* 0x0000000cb6cc0981 */ /* 0x0002a2000c1e1100 */
[----:B------:R-:W-:-:S03]  /*3650*/  PRMT R206, RZ, 0x7610, R206 ;  /* 0x00007610ffce7816 */ /* 0x000fc600000000ce */
[----:B------:R-:W2:Y:S01]  /*3660*/  @P2 LDG.E.U8 R205, desc[UR12][R160.64] ;  /* 0x0000000ca0cd2981 */ /* 0x000ea2000c1e1100 */
[----:B-1----:R-:W-:-:S04]  /*3670*/  IADD3 R182, P3, R187, R7, RZ ;  /* 0x00000007bbb67210 */ /* 0x002fc80007f7e0ff */
[----:B------:R-:W-:Y:S01]  /*3680*/  LEA.HI.X.SX32 R183, R187, R6, 0x1, P3 ;  /* 0x00000006bbb77211 */ /* 0x000fe200018f0eff */
[----:B0-----:R-:W-:Y:S01]  /*3690*/  IMAD R187, R186, 0xe, RZ ;  /* 0x0000000ebabb7824 */ /* 0x001fe200078e02ff */
[----:B------:R-:W-:Y:S01]  /*36a0*/  ISETP.GT.AND P2, PT, R0, 0xf, PT ;  /* 0x0000000f0000780c */ /* 0x000fe20003f44270 */
[----:B------:R-:W-:Y:S02]  /*36b0*/  IMAD R186, R186, 0xf, RZ ;  /* 0x0000000fbaba7824 */ /* 0x000fe400078e02ff */
[----:B------:R0:W2:Y:S01]  /*36c0*/  @P1 LDG.E.U8 R206, desc[UR12][R182.64] ;  /* 0x0000000cb6ce1981 */ /* 0x0000a2000c1e1100 */
[----:B------:R-:W-:Y:S02]  /*36d0*/  ISETP.GT.AND P1, PT, R0, RZ, PT ;  /* 0x000000ff0000720c */ /* 0x000fe40003f24270 */
[----:B------:R-:W-:Y:S02]  /*36e0*/  PRMT R208, RZ, 0x7610, R208 ;  /* 0x00007610ffd07816 */ /* 0x000fe400000000d0 */
[----:B0-----:R-:W-:-:S04]  /*36f0*/  IADD3 R182, P3, R186, R7, RZ ;  /* 0x00000007bab67210 */ /* 0x001fc80007f7e0ff */
[----:B------:R-:W-:Y:S02]  /*3700*/  LEA.HI.X.SX32 R183, R186, R6, 0x1, P3 ;  /* 0x00000006bab77211 */ /* 0x000fe400018f0eff */
[----:B------:R-:W-:Y:S01]  /*3710*/  PRMT R210, RZ, 0x7610, R210 ;  /* 0x00007610ffd27816 */ /* 0x000fe200000000d2 */
[----:B------:R-:W0:Y:S02]  /*3720*/  LDC R186, c[0x0][0x238] ;  /* 0x00008e00ffba7b82 */ /* 0x000e240000000800 */
[----:B------:R1:W2:Y:S01]  /*3730*/  @P2 LDG.E.U8 R208, desc[UR12][R182.64] ;  /* 0x0000000cb6d02981 */ /* 0x0002a2000c1e1100 */
[----:B------:R-:W-:Y:S01]  /*3740*/  IADD3 R160, P4, R187, R7, RZ ;  /* 0x00000007bba07210 */ /* 0x000fe20007f9e0ff */
[----:B-1----:R-:W-:Y:S02]  /*3750*/  @P1 IMAD.MOV.U32 R182, RZ, RZ, R7 ;  /* 0x000000ffffb61224 */ /* 0x002fe400078e0007 */
[----:B------:R-:W-:-:S05]  /*3760*/  @P1 IMAD.MOV.U32 R183, RZ, RZ, R6 ;  /* 0x000000ffffb71224 */ /* 0x000fca00078e0006 */
[----:B------:R1:W2:Y:S01]  /*3770*/  @P1 LDG.E.U8 R210, desc[UR12][R182.64] ;  /* 0x0000000cb6d21981 */ /* 0x0002a2000c1e1100 */
[----:B------:R-:W-:Y:S02]  /*3780*/  LEA.HI.X.SX32 R161, R187, R6, 0x1, P4 ;  /* 0x00000006bba17211 */ /* 0x000fe400020f0eff */
[----:B------:R-:W-:Y:S01]  /*3790*/  ISETP.GT.AND P0, PT, R0, 0xe, PT ;  /* 0x0000000e0000780c */ /* 0x000fe20003f04270 */
[----:B------:R-:W3:Y:S08]  /*37a0*/  LDC R187, c[0x0][0x238] ;  /* 0x00008e00ffbb7b82 */ /* 0x000ef00000000800 */
[----:B-1----:R-:W1:Y:S01]  /*37b0*/  LDC R183, c[0x0][0x238] ;  /* 0x00008e00ffb77b82 */ /* 0x002e620000000800 */
[----:B------:R-:W-:-:S02]  /*37c0*/  PRMT R207, RZ, 0x7610, R207 ;  /* 0x00007610ffcf7816 */ /* 0x000fc400000000cf */
[----:B------:R-:W-:-:S04]  /*37d0*/  ISETP.GT.AND P4, PT, R0, 0x1, PT ;  /* 0x000000010000780c */ /* 0x000fc80003f84270 */
[----:B------:R4:W2:Y:S01]  /*37e0*/  @P0 LDG.E.U8 R207, desc[UR12][R160.64] ;  /* 0x0000000ca0cf0981 */ /* 0x0008a2000c1e1100 */
[----:B------:R-:W-:Y:S02]  /*37f0*/  PRMT R212, RZ, 0x7610, R212 ;  /* 0x00007610ffd47816 */ /* 0x000fe400000000d4 */
[----:B----4-:R-:W-:-:S04]  /*3800*/  IADD3 R160, P0, R7, UR7, RZ ;  /* 0x0000000707a07c10 */ /* 0x010fc8000ff1e0ff */
[----:B0-----:R-:W-:Y:S01]  /*3810*/  LEA.HI.X.SX32 R161, R186, R6, 0x1, P0 ;  /* 0x00000006baa17211 */ /* 0x001fe200000f0eff */
[----:B-1----:R-:W-:-:S04]  /*3820*/  IMAD.SHL.U32 R183, R183, 0x10, RZ ;  /* 0x00000010b7b77824 */ /* 0x002fc800078e00ff */
[----:B------:R0:W4:Y:S01]  /*3830*/  @P4 LDG.E.U8 R212, desc[UR12][R160.64] ;  /* 0x0000000ca0d44981 */ /* 0x000122000c1e1100 */
[-C--:B------:R-:W-:Y:S01]  /*3840*/  IADD3 R182, P0, R183, R7.reuse, RZ ;  /* 0x00000007b7b67210 */ /* 0x080fe20007f1e0ff */
[C---:B---3--:R-:W-:Y:S02]  /*3850*/  IMAD.SHL.U32 R183, R187.reuse, 0x10, RZ ;  /* 0x00000010bbb77824 */ /* 0x048fe400078e00ff */
[----:B0-----:R-:W-:Y:S02]  /*3860*/  IMAD R161, R187, 0x11, RZ ;  /* 0x00000011bba17824 */ /* 0x001fe400078e02ff */
[----:B------:R-:W0:Y:S03]  /*3870*/  LDC R187, c[0x0][0x238] ;  /* 0x00008e00ffbb7b82 */ /* 0x000e260000000800 */
[----:B------:R-:W-:Y:S02]  /*3880*/  IADD3 R160, P1, R161, R7, RZ ;  /* 0x00000007a1a07210 */ /* 0x000fe40007f3e0ff */
[----:B------:R-:W-:Y:S01]  /*3890*/  ISETP.GT.AND P2, PT, R0, 0x10, PT ;  /* 0x000000100000780c */ /* 0x000fe20003f44270 */
[----:B0-----:R-:W-:-:S02]  /*38a0*/  IMAD R161, R187, 0x11, RZ ;  /* 0x00000011bba17824 */ /* 0x001fc400078e02ff */
[----:B------:R-:W0:Y:S01]  /*38b0*/  LDC R187, c[0x0][0x238] ;  /* 0x00008e00ffbb7b82 */ /* 0x000e220000000800 */
[----:B------:R-:W-:Y:S02]  /*38c0*/  ISETP.GT.AND P3, PT, R0, 0x11, PT ;  /* 0x000000110000780c */ /* 0x000fe40003f64270 */
[----:B------:R-:W-:Y:S02]  /*38d0*/  PRMT R194, RZ, 0x7610, R194 ;  /* 0x00007610ffc27816 */ /* 0x000fe400000000c2 */
[----:B------:R-:W-:Y:S02]  /*38e0*/  LEA.HI.X.SX32 R183, R183, R6, 0x1, P0 ;  /* 0x00000006b7b77211 */ /* 0x000fe400000f0eff */
[----:B------:R-:W-:-:S03]  /*38f0*/  PRMT R195, RZ, 0x7610, R195 ;  /* 0x00007610ffc37816 */ /* 0x000fc600000000c3 */
[----:B------:R0:W3:Y:S01]  /*3900*/  @P2 LDG.E.U8 R194, desc[UR12][R182.64] ;  /* 0x0000000cb6c22981 */ /* 0x0000e2000c1e1100 */
[----:B------:R-:W-:Y:S02]  /*3910*/  LEA.HI.X.SX32 R161, R161, R6, 0x1, P1 ;  /* 0x00000006a1a17211 */ /* 0x000fe400008f0eff */
[----:B------:R-:W-:-:S03]  /*3920*/  ISETP.GT.AND P4, PT, R0, 0x13, PT ;  /* 0x000000130000780c */ /* 0x000fc60003f84270 */
[----:B------:R1:W3:Y:S01]  /*3930*/  @P3 LDG.E.U8 R195, desc[UR12][R160.64] ;  /* 0x0000000ca0c33981 */ /* 0x0002e2000c1e1100 */
[----:B0-----:R-:W-:Y:S02]  /*3940*/  IMAD R183, R187, 0x12, RZ ;  /* 0x00000012bbb77824 */ /* 0x001fe400078e02ff */
[----:B------:R-:W-:-:S03]  /*3950*/  IMAD R187, R186, 0x13, RZ ;  /* 0x00000013babb7824 */ /* 0x000fc600078e02ff */
[-C--:B------:R-:W-:Y:S02]  /*3960*/  IADD3 R182, P2, R183, R7.reuse, RZ ;  /* 0x00000007b7b67210 */ /* 0x080fe40007f5e0ff */
[----:B------:R-:W0:Y:S01]  /*3970*/  LDC R183, c[0x0][0x238] ;  /* 0x00008e00ffb77b82 */ /* 0x000e220000000800 */
[C---:B-1----:R-:W-:Y:S02]  /*3980*/  IADD3 R160, P1, R187.reuse, R7, RZ ;  /* 0x00000007bba07210 */ /* 0x042fe40007f3e0ff */
[----:B------:R-:W-:Y:S02]  /*3990*/  PRMT R185, RZ, 0x7610, R185 ;  /* 0x00007610ffb97816 */ /* 0x000fe400000000b9 */
[----:B------:R-:W-:-:S03]  /*39a0*/  LEA.HI.X.SX32 R161, R187, R6, 0x1, P1 ;  /* 0x00000006bba17211 */ /* 0x000fc600008f0eff */
[----:B------:R-:W1:Y:S02]  /*39b0*/  LDC R187, c[0x0][0x238] ;  /* 0x00008e00ffbb7b82 */ /* 0x000e640000000800 */
[----:B------:R5:W3:Y:S06]  /*39c0*/  @P4 LDG.E.U8 R185, desc[UR12][R160.64] ;  /* 0x0000000ca0b94981 */ /* 0x000aec000c1e1100 */
[----:B-----5:R-:W5:Y:S01]  /*39d0*/  LDC R161, c[0x0][0x238] ;  /* 0x00008e00ffa17b82 */ /* 0x020f620000000800 */
[----:B------:R-:W-:Y:S01]  /*39e0*/  ISETP.GT.AND P0, PT, R0, 0x12, PT ;  /* 0x000000120000780c */ /* 0x000fe20003f04270 */
[----:B0-----:R-:W-:Y:S01]  /*39f0*/  IMAD R183, R183, 0x12, RZ ;  /* 0x00000012b7b77824 */ /* 0x001fe200078e02ff */
[----:B------:R-:W-:Y:S01]  /*3a00*/  PRMT R188, RZ, 0x7610, R188 ;  /* 0x00007610ffbc7816 */ /* 0x000fe200000000bc */
[----:B------:R-:W-:-:S03]  /*3a10*/  IMAD R186, R186, 0x14, RZ ;  /* 0x00000014baba7824 */ /* 0x000fc600078e02ff */
[----:B------:R-:W-:Y:S01]  /*3a20*/  LEA.HI.X.SX32 R183, R183, R6, 0x1, P2 ;  /* 0x00000006b7b77211 */ /* 0x000fe200010f0eff */
[----:B-1----:R-:W-:-:S06]  /*3a30*/  IMAD R187, R187, 0x14, RZ ;  /* 0x00000014bbbb7824 */ /* 0x002fcc00078e02ff */
[----:B------:R-:W3:Y:S01]  /*3a40*/  @P0 LDG.E.U8 R188, desc[UR12][R182.64] ;  /* 0x0000000cb6bc0981 */ /* 0x000ee2000c1e1100 */
[----:B------:R-:W-:-:S04]  /*3a50*/  IADD3 R186, P0, R186, R7, RZ ;  /* 0x00000007baba7210 */ /* 0x000fc80007f1e0ff */
[----:B------:R-:W-:Y:S01]  /*3a60*/  LEA.HI.X.SX32 R187, R187, R6, 0x1, P0 ;  /* 0x00000006bbbb7211 */ /* 0x000fe200000f0eff */
[----:B-----5:R-:W-:-:S05]  /*3a70*/  IMAD R161, R161, 0x15, RZ ;  /* 0x00000015a1a17824 */ /* 0x020fca00078e02ff */
[----:B------:R-:W-:Y:S02]  /*3a80*/  IADD3 R160, P0, R161, R7, RZ ;  /* 0x00000007a1a07210 */ /* 0x000fe40007f1e0ff */
[----:B------:R-:W0:Y:S01]  /*3a90*/  LDC R161, c[0x0][0x238] ;  /* 0x00008e00ffa17b82 */ /* 0x000e220000000800 */
[----:B------:R-:W-:Y:S02]  /*3aa0*/  ISETP.GT.AND P1, PT, R0, 0x15, PT ;  /* 0x000000150000780c */ /* 0x000fe40003f24270 */
[----:B------:R-:W-:Y:S01]  /*3ab0*/  PRMT R191, RZ, 0x7610, R191 ;  /* 0x00007610ffbf7816 */ /* 0x000fe200000000bf */
[----:B0-----:R-:W-:-:S05]  /*3ac0*/  IMAD R161, R161, 0x15, RZ ;  /* 0x00000015a1a17824 */ /* 0x001fca00078e02ff */
[----:B------:R-:W-:-:S05]  /*3ad0*/  LEA.HI.X.SX32 R161, R161, R6, 0x1, P0 ;  /* 0x00000006a1a17211 */ /* 0x000fca00000f0eff */
[----:B------:R0:W5:Y:S02]  /*3ae0*/  @P1 LDG.E.U8 R191, desc[UR12][R160.64] ;  /* 0x0000000ca0bf1981 */ /* 0x000164000c1e1100 */
[----:B0-----:R-:W0:Y:S01]  /*3af0*/  LDC R161, c[0x0][0x238] ;  /* 0x00008e00ffa17b82 */ /* 0x001e220000000800 */
[----:B------:R-:W-:Y:S02]  /*3b00*/  ISETP.GT.AND P2, PT, R0, 0x14, PT ;  /* 0x000000140000780c */ /* 0x000fe40003f44270 */
[----:B------:R-:W-:Y:S02]  /*3b10*/  PRMT R183, RZ, 0x7610, R183 ;  /* 0x00007610ffb77816 */ /* 0x000fe400000000b7 */
[----:B------:R-:W-:-:S09]  /*3b20*/  PRMT R189, RZ, 0x7610, R189 ;  /* 0x00007610ffbd7816 */ /* 0x000fd200000000bd */
[----:B------:R-:W5:Y:S01]  /*3b30*/  @P2 LDG.E.U8 R183, desc[UR12][R186.64] ;  /* 0x0000000cbab72981 */ /* 0x000f62000c1e1100 */
[----:B0-----:R-:W-:-:S05]  /*3b40*/  IMAD R161, R161, 0x16, RZ ;  /* 0x00000016a1a17824 */ /* 0x001fca00078e02ff */
[----:B------:R-:W-:Y:S02]  /*3b50*/  IADD3 R160, P0, R161, R7, RZ ;  /* 0x00000007a1a07210 */ /* 0x000fe40007f1e0ff */
[----:B------:R-:W0:Y:S01]  /*3b60*/  LDC R161, c[0x0][0x238] ;  /* 0x00008e00ffa17b82 */ /* 0x000e220000000800 */
[----:B------:R-:W-:Y:S01]  /*3b70*/  ISETP.GT.AND P2, PT, R0, 0x16, PT ;  /* 0x000000160000780c */ /* 0x000fe20003f44270 */
[----:B0-----:R-:W-:-:S05]  /*3b80*/  IMAD R161, R161, 0x16, RZ ;  /* 0x00000016a1a17824 */ /* 0x001fca00078e02ff */
[----:B------:R-:W-:-:S07]  /*3b90*/  LEA.HI.X.SX32 R161, R161, R6, 0x1, P0 ;  /* 0x00000006a1a17211 */ /* 0x000fce00000f0eff */
[----:B------:R0:W5:Y:S02]  /*3ba0*/  @P2 LDG.E.U8 R189, desc[UR12][R160.64] ;  /* 0x0000000ca0bd2981 */ /* 0x000164000c1e1100 */
[----:B0-----:R-:W0:Y:S02]  /*3bb0*/  LDC R161, c[0x0][0x238] ;  /* 0x00008e00ffa17b82 */ /* 0x001e240000000800 */
[----:B0-----:R-:W-:-:S05]  /*3bc0*/  IMAD R161, R161, 0x17, RZ ;  /* 0x00000017a1a17824 */ /* 0x001fca00078e02ff */
[----:B------:R-:W-:Y:S02]  /*3bd0*/  IADD3 R160, P0, R161, R7, RZ ;  /* 0x00000007a1a07210 */ /* 0x000fe40007f1e0ff */
[----:B------:R-:W0:Y:S01]  /*3be0*/  LDC R161, c[0x0][0x238] ;  /* 0x00008e00ffa17b82 */ /* 0x000e220000000800 */
[----:B------:R-:W-:Y:S02]  /*3bf0*/  ISETP.GT.AND P1, PT, R0, 0x17, PT ;  /* 0x000000170000780c */ /* 0x000fe40003f24270 */
[----:B------:R-:W-:Y:S01]  /*3c00*/  PRMT R184, RZ, 0x7610, R184 ;  /* 0x00007610ffb87816 */ /* 0x000fe200000000b8 */
[----:B0-----:R-:W-:-:S05]  /*3c10*/  IMAD R161, R161, 0x17, RZ ;  /* 0x00000017a1a17824 */ /* 0x001fca00078e02ff */
[----:B------:R-:W-:-:S05]  /*3c20*/  LEA.HI.X.SX32 R161, R161, R6, 0x1, P0 ;  /* 0x00000006a1a17211 */ /* 0x000fca00000f0eff */
        /* <DEDUP_REMOVED lines=60> */
[----:B------:R-:W-:Y:S02]  /*3ff0*/  PRMT R198, RZ, 0x7610, R198 ;  /* 0x00007610ffc67816 */ /* 0x000fe400000000c6 */
[----:B------:R-:W-:Y:S02]  /*4000*/  LOP3.LUT R192, R192, 0xffff, RZ, 0xc0, !PT ;  /* 0x0000ffffc0c07812 */ /* 0x000fe400078ec0ff */
[----:B------:R-:W-:Y:S02]  /*4010*/  LOP3.LUT R193, R193, 0xffff, RZ, 0xc0, !PT ;  /* 0x0000ffffc1c17812 */ /* 0x000fe400078ec0ff */
[----:B------:R-:W-:Y:S01]  /*4020*/  LOP3.LUT R163, R163, 0xffff, RZ, 0xc0, !PT ;  /* 0x0000ffffa3a37812 */ /* 0x000fe200078ec0ff */
[----:B0-----:R-:W-:-:S05]  /*4030*/  IMAD R161, R161, 0x1e, RZ ;  /* 0x0000001ea1a17824 */ /* 0x001fca00078e02ff */
[----:B------:R-:W-:-:S05]  /*4040*/  LEA.HI.X.SX32 R161, R161, R6, 0x1, P0 ;  /* 0x00000006a1a17211 */ /* 0x000fca00000f0eff */
[----:B------:R0:W5:Y:S01]  /*4050*/  @P1 LDG.E.U8 R198, desc[UR12][R160.64] ;  /* 0x0000000ca0c61981 */ /* 0x000162000c1e1100 */
[----:B--2---:R-:W-:Y:S02]  /*4060*/  LOP3.LUT R208, R208, 0xffff, RZ, 0xc0, !PT ;  /* 0x0000ffffd0d07812 */ /* 0x004fe400078ec0ff */
[----:B------:R-:W-:Y:S02]  /*4070*/  LOP3.LUT R206, R206, 0xffff, RZ, 0xc0, !PT ;  /* 0x0000ffffcece7812 */ /* 0x000fe400078ec0ff */
[----:B0-----:R-:W-:Y:S02]  /*4080*/  LOP3.LUT R160, R162, 0xffff, RZ, 0xc0, !PT ;  /* 0x0000ffffa2a07812 */ /* 0x001fe400078ec0ff */
[----:B------:R-:W-:Y:S02]  /*4090*/  PRMT R161, R192, 0x3340, R193 ;  /* 0x00003340c0a17816 */ /* 0x000fe400000000c1 */
[----:B------:R-:W-:Y:S01]  /*40a0*/  PRMT R160, R160, 0x3340, R163 ;  /* 0x00003340a0a07816 */ /* 0x000fe200000000a3 */
[----:B------:R-:W0:Y:S01]  /*40b0*/  LDC R192, c[0x0][0x238] ;  /* 0x00008e00ffc07b82 */ /* 0x000e220000000800 */
[----:B------:R-:W-:-:S02]  /*40c0*/  LOP3.LUT R193, R207, 0xffff, RZ, 0xc0, !PT ;  /* 0x0000ffffcfc17812 */ /* 0x000fc400078ec0ff */
[----:B------:R-:W-:Y:S02]  /*40d0*/  LOP3.LUT R163, R205, 0xffff, RZ, 0xc0, !PT ;  /* 0x0000ffffcda37812 */ /* 0x000fe400078ec0ff */
[----:B------:R-:W-:Y:S02]  /*40e0*/  PRMT R193, R193, 0x3340, R208 ;  /* 0x00003340c1c17816 */ /* 0x000fe400000000d0 */
[----:B------:R-:W-:-:S04]  /*40f0*/  PRMT R163, R163, 0x3340, R206 ;  /* 0x00003340a3a37816 */ /* 0x000fc800000000ce */
[----:B------:R-:W-:Y:S02]  /*4100*/  PRMT R163, R163, 0x5410, R193 ;  /* 0x00005410a3a37816 */ /* 0x000fe400000000c1 */
[----:B------:R-:W1:Y:S01]  /*4110*/  LDC R193, c[0x0][0x238] ;  /* 0x00008e00ffc17b82 */ /* 0x000e620000000800 */
[----:B------:R-:W-:Y:S02]  /*4120*/  LOP3.LUT R199, R199, 0xffff, RZ, 0xc0, !PT ;  /* 0x0000ffffc7c77812 */ /* 0x000fe400078ec0ff */
[----:B------:R-:W-:Y:S02]  /*4130*/  LOP3.LUT R200, R200, 0xffff, RZ, 0xc0, !PT ;  /* 0x0000ffffc8c87812 */ /* 0x000fe400078ec0ff */
[----:B------:R-:W-:Y:S02]  /*4140*/  ISETP.GT.AND P1, PT, R0, 0x1f, PT ;  /* 0x0000001f0000780c */ /* 0x000fe40003f24270 */
[----:B------:R-:W-:Y:S01]  /*4150*/  PRMT R199, R199, 0x3340, R200 ;  /* 0x00003340c7c77816 */ /* 0x000fe200000000c8 */
[----:B0-----:R-:W-:-:S03]  /*4160*/  IMAD R192, R192, 0x1f, RZ ;  /* 0x0000001fc0c07824 */ /* 0x001fc600078e02ff */
[--C-:B------:R-:W-:Y:S02]  /*4170*/  PRMT R161, R161, 0x5410, R199.reuse ;  /* 0x00005410a1a17816 */ /* 0x100fe400000000c7 */
[----:B------:R-:W-:Y:S02]  /*4180*/  IADD3 R192, P0, R192, R7, RZ ;  /* 0x00000007c0c07210 */ /* 0x000fe40007f1e0ff */
[----:B------:R-:W-:Y:S01]  /*4190*/  PRMT R199, RZ, 0x7610, R199 ;  /* 0x00007610ffc77816 */ /* 0x000fe200000000c7 */
[----:B-1----:R-:W-:-:S05]  /*41a0*/  IMAD R193, R193, 0x1f, RZ ;  /* 0x0000001fc1c17824 */ /* 0x002fca00078e02ff */
[----:B------:R-:W-:-:S05]  /*41b0*/  LEA.HI.X.SX32 R193, R193, R6, 0x1, P0 ;  /* 0x00000006c1c17211 */ /* 0x000fca00000f0eff */
[----:B------:R0:W2:Y:S01]  /*41c0*/  @P1 LDG.E.U8 R199, desc[UR12][R192.64] ;  /* 0x0000000cc0c71981 */ /* 0x0000a2000c1e1100 */
[----:B------:R-:W-:Y:S02]  /*41d0*/  LOP3.LUT R201, R201, 0xffff, RZ, 0xc0, !PT ;  /* 0x0000ffffc9c97812 */ /* 0x000fe400078ec0ff */
[----:B------:R-:W-:Y:S02]  /*41e0*/  LOP3.LUT R162, R202, 0xffff, RZ, 0xc0, !PT ;  /* 0x0000ffffcaa27812 */ /* 0x000fe400078ec0ff */
[----:B------:R-:W-:Y:S02]  /*41f0*/  LOP3.LUT R203, R203, 0xffff, RZ, 0xc0, !PT ;  /* 0x0000ffffcbcb7812 */ /* 0x000fe400078ec0ff */
[----:B------:R-:W-:Y:S02]  /*4200*/  LOP3.LUT R204, R204, 0xffff, RZ, 0xc0, !PT ;  /* 0x0000ffffcccc7812 */ /* 0x000fe400078ec0ff */
[----:B------:R-:W-:Y:S02]  /*4210*/  LOP3.LUT R200, R210, 0xffff, RZ, 0xc0, !PT ;  /* 0x0000ffffd2c87812 */ /* 0x000fe400078ec0ff */
[----:B----4-:R-:W-:-:S02]  /*4220*/  LOP3.LUT R212, R212, 0xffff, RZ, 0xc0, !PT ;  /* 0x0000ffffd4d47812 */ /* 0x010fc400078ec0ff */
[----:B------:R-:W-:Y:S02]  /*4230*/  PRMT R162, R201, 0x3340, R162 ;  /* 0x00003340c9a27816 */ /* 0x000fe400000000a2 */
[----:B------:R-:W-:Y:S02]  /*4240*/  PRMT R203, R203, 0x3340, R204 ;  /* 0x00003340cbcb7816 */ /* 0x000fe400000000cc */
[----:B------:R-:W-:Y:S02]  /*4250*/  PRMT R200, R200, 0x3340, R212 ;  /* 0x00003340c8c87816 */ /* 0x000fe400000000d4 */
[----:B------:R-:W-:Y:S02]  /*4260*/  PRMT R162, R162, 0x5410, R203 ;  /* 0x00005410a2a27816 */ /* 0x000fe400000000cb */
[----:B------:R-:W-:Y:S01]  /*4270*/  PRMT R160, R200, 0x5410, R160 ;  /* 0x00005410c8a07816 */ /* 0x000fe200000000a0 */
[----:B------:R-:W-:Y:S01]  /*4280*/  BAR.SYNC.DEFER_BLOCKING 0x0 ;  /* 0x0000000000007b1d */ /* 0x000fe20000010000 */
[----:B------:R-:W-:-:S02]  /*4290*/  ISETP.GE.AND P0, PT, R4, R0, PT ;  /* 0x000000000400720c */ /* 0x000fc40003f06270 */
[----:B0-----:R-:W-:Y:S02]  /*42a0*/  IADD3 R192, P1, R2, R180, RZ ;  /* 0x000000b402c07210 */ /* 0x001fe40007f3e0ff */
[----:B------:R-:W-:Y:S02]  /*42b0*/  PRMT R201, RZ, 0x7610, R201 ;  /* 0x00007610ffc97816 */ /* 0x000fe400000000c9 */
[----:B------:R-:W-:Y:S01]  /*42c0*/  PRMT R200, RZ, 0x7610, R200 ;  /* 0x00007610ffc87816 */ /* 0x000fe200000000c8 */
[----:B------:R-:W-:Y:S01]  /*42d0*/  IMAD.X R193, R246, 0x1, R172, P1 ;  /* 0x00000001f6c17824 */ /* 0x000fe200008e06ac */
[----:B------:R0:W-:Y:S05]  /*42e0*/  STS.128 [R244+UR6], R160 ;  /* 0x000000a0f4007988 */ /* 0x0001ea0008000c06 */
[----:B------:R1:W4:Y:S01]  /*42f0*/  @!P0 LDG.E.U8 R201, desc[UR12][R192.64] ;  /* 0x0000000cc0c98981 */ /* 0x000322000c1e1100 */
[----:B0-----:R-:W-:-:S02]  /*4300*/  IADD3 R160, P2, R2, R179, RZ ;  /* 0x000000b302a07210 */ /* 0x001fc40007f5e0ff */
[----:B------:R-:W-:-:S03]  /*4310*/  IADD3 R162, P1, R2, R178, RZ ;  /* 0x000000b202a27210 */ /* 0x000fc60007f3e0ff */
[C---:B------:R-:W-:Y:S01]  /*4320*/  IMAD.X R161, R246.reuse, 0x1, R170, P2 ;  /* 0x00000001f6a17824 */ /* 0x040fe200010e06aa */
[----:B-1----:R-:W-:Y:S01]  /*4330*/  PRMT R192, RZ, 0x7610, R192 ;  /* 0x00007610ffc07816 */ /* 0x002fe200000000c0 */
[----:B------:R-:W-:-:S03]  /*4340*/  IMAD.X R163, R246, 0x1, R168, P1 ;  /* 0x00000001f6a37824 */ /* 0x000fc600008e06a8 */
[----:B------:R0:W4:Y:S01]  /*4350*/  @!P0 LDG.E.U8 R200, desc[UR12][R160.64] ;  /* 0x0000000ca0c88981 */ /* 0x000122000c1e1100 */
[----:B------:R-:W-:-:S03]  /*4360*/  PRMT R193, RZ, 0x7610, R193 ;  /* 0x00007610ffc17816 */ /* 0x000fc600000000c1 */
[----:B------:R1:W4:Y:S01]  /*4370*/  @!P0 LDG.E.U8 R192, desc[UR12][R162.64] ;  /* 0x0000000ca2c08981 */ /* 0x000322000c1e1100 */
[----:B0-----:R-:W-:-:S05]  /*4380*/  IADD3 R160, P1, R2, R177, RZ ;  /* 0x000000b102a07210 */ /* 0x001fca0007f3e0ff */
[----:B------:R-:W-:Y:S01]  /*4390*/  IMAD.X R161, R246, 0x1, R166, P1 ;  /* 0x00000001f6a17824 */ /* 0x000fe200008e06a6 */
[----:B-1----:R-:W-:-:S04]  /*43a0*/  IADD3 R162, P1, R2, R176, RZ ;  /* 0x000000b002a27210 */ /* 0x002fc80007f3e0ff */
[----:B------:R0:W4:Y:S01]  /*43b0*/  @!P0 LDG.E.U8 R193, desc[UR12][R160.64] ;  /* 0x0000000ca0c18981 */ /* 0x000122000c1e1100 */
[----:B------:R-:W-:Y:S01]  /*43c0*/  IMAD.X R163, R246, 0x1, R164, P1 ;  /* 0x00000001f6a37824 */ /* 0x000fe200008e06a4 */
[----:B------:R-:W-:Y:S02]  /*43d0*/  PRMT R203, RZ, 0x7610, R203 ;  /* 0x00007610ffcb7816 */ /* 0x000fe400000000cb */
[----:B0-----:R-:W-:-:S05]  /*43e0*/  IADD3 R160, P1, R2, R175, RZ ;  /* 0x000000af02a07210 */ /* 0x001fca0007f3e0ff */
[----:B------:R-:W-:-:S05]  /*43f0*/  IMAD.X R161, R246, 0x1, R158, P1 ;  /* 0x00000001f6a17824 */ /* 0x000fca00008e069e */
[----:B------:R0:W4:Y:S01]  /*4400*/  @!P0 LDG.E.U8 R203, desc[UR12][R160.64] ;  /* 0x0000000ca0cb8981 */ /* 0x000122000c1e1100 */
        /* <DEDUP_REMOVED lines=65> */
[----:B------:R-:W-:-:S06]  /*4820*/  PRMT R202, RZ, 0x7610, R202 ;  /* 0x00007610ffca7816 */ /* 0x000fcc00000000ca */
[----:B------:R3:W4:Y:S01]  /*4830*/  @!P0 LDG.E.U8 R202, desc[UR12][R162.64] ;  /* 0x0000000ca2ca8981 */ /* 0x000722000c1e1100 */
[----:B0-----:R-:W-:-:S05]  /*4840*/  IADD3 R160, P1, R2, R219, RZ ;  /* 0x000000db02a07210 */ /* 0x001fca0007f3e0ff */
[----:B------:R-:W-:-:S05]  /*4850*/  IMAD.X R161, R246, 0x1, R217, P1 ;  /* 0x00000001f6a17824 */ /* 0x000fca00008e06d9 */
[----:B------:R0:W4:Y:S01]  /*4860*/  @!P0 LDG.E.U8 R232, desc[UR12][R160.64] ;  /* 0x0000000ca0e88981 */ /* 0x000122000c1e1100 */
[----:B---3--:R-:W-:Y:S02]  /*4870*/  LOP3.LUT R163, R194, 0xffff, RZ, 0xc0, !PT ;  /* 0x0000ffffc2a37812 */ /* 0x008fe400078ec0ff */
[----:B------:R-:W-:Y:S02]  /*4880*/  PRMT R194, RZ, 0x7610, R194 ;  /* 0x00007610ffc27816 */ /* 0x000fe400000000c2 */
[----:B0-----:R-:W-:-:S05]  /*4890*/  IADD3 R160, P1, R2, R223, RZ ;  /* 0x000000df02a07210 */ /* 0x001fca0007f3e0ff */
[----:B------:R-:W-:Y:S01]  /*48a0*/  IMAD.X R161, R246, 0x1, R221, P1 ;  /* 0x00000001f6a17824 */ /* 0x000fe200008e06dd */
[----:B------:R-:W-:Y:S02]  /*48b0*/  LOP3.LUT R162, R188, 0xffff, RZ, 0xc0, !PT ;  /* 0x0000ffffbca27812 */ /* 0x000fe400078ec0ff */
[----:B------:R-:W-:Y:S02]  /*48c0*/  LOP3.LUT R185, R185, 0xffff, RZ, 0xc0, !PT ;  /* 0x0000ffffb9b97812 */ /* 0x000fe400078ec0ff */
[----:B------:R0:W3:Y:S02]  /*48d0*/  @!P0 LDG.E.U8 R194, desc[UR12][R160.64] ;  /* 0x0000000ca0c28981 */ /* 0x0000e4000c1e1100 */
[--C-:B------:R-:W-:Y:S02]  /*48e0*/  PRMT R162, R162, 0x3340, R185.reuse ;  /* 0x00003340a2a27816 */ /* 0x100fe400000000b9 */
[----:B------:R-:W-:Y:S02]  /*48f0*/  PRMT R185, RZ, 0x7610, R185 ;  /* 0x00007610ffb97816 */ /* 0x000fe400000000b9 */
[----:B0-----:R-:W-:-:S05]  /*4900*/  IADD3 R160, P1, R2, R227, RZ ;  /* 0x000000e302a07210 */ /* 0x001fca0007f3e0ff */
[----:B------:R-:W-:Y:S01]  /*4910*/  IMAD.X R161, R246, 0x1, R225, P1 ;  /* 0x00000001f6a17824 */ /* 0x000fe200008e06e1 */
[----:B-----5:R-:W-:Y:S02]  /*4920*/  LOP3.LUT R183, R183, 0xffff, RZ, 0xc0, !PT ;  /* 0x0000ffffb7b77812 */ /* 0x020fe400078ec0ff */
[----:B------:R-:W-:Y:S02]  /*4930*/  LOP3.LUT R188, R191, 0xffff, RZ, 0xc0, !PT ;  /* 0x0000ffffbfbc7812 */ /* 0x000fe400078ec0ff */
[----:B------:R0:W5:Y:S02]  /*4940*/  @!P0 LDG.E.U8 R185, desc[UR12][R160.64] ;  /* 0x0000000ca0b98981 */ /* 0x000164000c1e1100 */
[----:B------:R-:W-:Y:S02]  /*4950*/  PRMT R188, R183, 0x3340, R188 ;  /* 0x00003340b7bc7816 */ /* 0x000fe400000000bc */
        /* <DEDUP_REMOVED lines=23> */
[----:B------:R-:W-:-:S05]  /*4ad0*/  IMAD.X R161, R246, 0x1, R237, P1 ;  /* 0x00000001f6a17824 */ /* 0x000fca00008e06ed */
[----:B------:R0:W3:Y:S01]  /*4ae0*/  @!P0 LDG.E.U8 R186, desc[UR12][R160.64] ;  /* 0x0000000ca0ba8981 */ /* 0x0000e2000c1e1100 */
[----:B------:R-:W-:Y:S02]  /*4af0*/  PRMT R191, RZ, 0x7610, R191 ;  /* 0x00007610ffbf7816 */ /* 0x000fe400000000bf */
[----:B0-----:R-:W-:-:S05]  /*4b00*/  IADD3 R160, P1, R2, R240, RZ ;  /* 0x000000f002a07210 */ /* 0x001fca0007f3e0ff */
[----:B------:R-:W-:Y:S01]  /*4b10*/  IMAD.X R161, R246, 0x1, R239, P1 ;  /* 0x00000001f6a17824 */ /* 0x000fe200008e06ef */
[----:B------:R-:W-:-:S04]  /*4b20*/  LOP3.LUT R195, R195, 0xffff, RZ, 0xc0, !PT ;  /* 0x0000ffffc3c37812 */ /* 0x000fc800078ec0ff */
[----:B------:R0:W3:Y:S01]  /*4b30*/  @!P0 LDG.E.U8 R191, desc[UR12][R160.64] ;  /* 0x0000000ca0bf8981 */ /* 0x0000e2000c1e1100 */
[----:B------:R-:W-:Y:S02]  /*4b40*/  PRMT R163, R163, 0x3340, R195 ;  /* 0x00003340a3a37816 */ /* 0x000fe400000000c3 */
[----:B------:R-:W-:Y:S02]  /*4b50*/  LOP3.LUT R195, R196, 0xffff, RZ, 0xc0, !PT ;  /* 0x0000ffffc4c37812 */ /* 0x000fe400078ec0ff */
        /* <DEDUP_REMOVED lines=8> */
[----:B0-----:R-:W-:Y:S02]  /*4be0*/  PRMT R160, R163, 0x5410, R162 ;  /* 0x00005410a3a07816 */ /* 0x001fe400000000a2 */
[----:B------:R-:W-:-:S05]  /*4bf0*/  IADD3 R162, P1, R2, R3, RZ ;  /* 0x0000000302a27210 */ /* 0x000fca0007f3e0ff */
[----:B------:R-:W-:-:S05]  /*4c00*/  IMAD.X R163, R246, 0x1, R174, P1 ;  /* 0x00000001f6a37824 */ /* 0x000fca00008e06ae */
[----:B------:R0:W3:Y:S01]  /*4c10*/  @!P0 LDG.E.U8 R198, desc[UR12][R162.64] ;  /* 0x0000000ca2c68981 */ /* 0x0000e2000c1e1100 */
[----:B--2---:R-:W-:-:S04]  /*4c20*/  LOP3.LUT R199, R199, 0xffff, RZ, 0xc0, !PT ;  /* 0x0000ffffc7c77812 */ /* 0x004fc800078ec0ff */
[----:B------:R-:W-:Y:S02]  /*4c30*/  PRMT R197, R197, 0x3340, R199 ;  /* 0x00003340c5c57816 */ /* 0x000fe400000000c7 */
[----:B------:R-:W-:Y:S02]  /*4c40*/  LOP3.LUT R199, R244, 0x10, RZ, 0x3c, !PT ;  /* 0x00000010f4c77812 */ /* 0x000fe400078e3cff */
[----:B------:R-:W-:Y:S02]  /*4c50*/  PRMT R161, R188, 0x5410, R189 ;  /* 0x00005410bca17816 */ /* 0x000fe400000000bd */
[----:B0-----:R-:W-:Y:S02]  /*4c60*/  PRMT R162, R187, 0x5410, R190 ;  /* 0x00005410bba27816 */ /* 0x001fe400000000be */
[----:B------:R-:W-:-:S05]  /*4c70*/  PRMT R163, R195, 0x5410, R197 ;  /* 0x00005410c3a37816 */ /* 0x000fca00000000c5 */
[----:B------:R0:W-:Y:S04]  /*4c80*/  STS.128 [R199+UR6], R160 ;  /* 0x000000a0c7007988 */ /* 0x0001e80008000c06 */
[----:B----4-:R0:W-:Y:S04]  /*4c90*/  STS.U8 [R245+UR6+0x1f00], R201 ;  /* 0x001f00c9f5007988 */ /* 0x0101e80008000006 */
[----:B------:R0:W-:Y:S04]  /*4ca0*/  STS.U8 [R245+UR6+0x1e00], R192 ;  /* 0x001e00c0f5007988 */ /* 0x0001e80008000006 */
        /* <DEDUP_REMOVED lines=10> */
[----:B-----5:R0:W-:Y:S04]  /*4d50*/  STS.U8 [R245+UR6+0x1300], R185 ;  /* 0x001300b9f5007988 */ /* 0x0201e80008000006 */
[----:B---3--:R0:W-:Y:S04]  /*4d60*/  STS.U8 [R245+UR6+0x1200], R184 ;  /* 0x001200b8f5007988 */ /* 0x0081e80008000006 */
        /* <DEDUP_REMOVED lines=17> */
[----:B------:R0:W-:Y:S01]  /*4e80*/  STS.U8 [R243+UR6+0x1f80], R198 ;  /* 0x001f80c6f3007988 */ /* 0x0001e20008000006 */
[----:B------:R1:W-:Y:S06]  /*4e90*/  MEMBAR.ALL.CTA ;  /* 0x0000000000007992 */ /* 0x0003ec0000008000 */
[----:B-1----:R-:W1:Y:S02]  /*4ea0*/  FENCE.VIEW.ASYNC.S ;  /* 0x00000000000073c6 */ /* 0x002e640000000000 */
[----:B-1----:R-:W-:Y:S06]  /*4eb0*/  BAR.SYNC.DEFER_BLOCKING 0x0 ;  /* 0x0000000000007b1d */ /* 0x002fec0000010000 */
[----:B------:R-:W-:Y:S01]  /*4ec0*/  UMOV UR16, UR4 ;  /* 0x0000000400107c82 */ /* 0x000fe20008000000 */
[----:B------:R-:W-:Y:S01]  /*4ed0*/  UMOV UR17, 0xc0000010 ;  /* 0xc000001000117882 */ /* 0x000fe20000000000 */
[----:B------:R-:W-:Y:S01]  /*4ee0*/  UMOV UR10, UR18 ;  /* 0x00000012000a7c82 */ /* 0x000fe20008000000 */
[----:B------:R-:W-:Y:S01]  /*4ef0*/  UMOV UR11, UR19 ;  /* 0x00000013000b7c82 */ /* 0x000fe20008000000 */
[----:B------:R-:W-:-:S06]  /*4f00*/  WARPGROUP.ARRIVE ;  /* 0x00000000000079c5 */ /* 0x000fcc0000000000 */
[----:B------:R-:W-:-:S12]  /*4f10*/  QGMMA.64x128x32.F32.E4M3.E4M3 R88, gdesc[UR16], R88 ;  /* 0x01e00000105879f3 */ /* 0x000fd80008700858 */
[----:B------:R-:W-:Y:S01]  /*4f20*/  QGMMA.64x128x32.F32.E4M3.E4M3 R24, gdesc[UR8], R24, gsb0 ;  /* 0x01e00000081879f3 */ /* 0x000fe20008000818 */
[----:B------:R-:W-:-:S04]  /*4f30*/  IADD3 R177, P4, R177, UR14, RZ ;  /* 0x0000000eb1b17c10 */ /* 0x000fc8000ff9e0ff */
[----:B------:R-:W-:Y:S02]  /*4f40*/  IADD3.X R166, R166, UR15, RZ, P4, !PT ;  /* 0x0000000fa6a67c10 */ /* 0x000fe4000a7fe4ff */
[----:B------:R-:W-:Y:S02]  /*4f50*/  IADD3 R165, P4, R165, UR14, RZ ;  /* 0x0000000ea5a57c10 */ /* 0x000fe4000ff9e0ff */
[----:B------:R-:W-:Y:S02]  /*4f60*/  IADD3 R3, P0, R3, UR14, RZ ;  /* 0x0000000e03037c10 */ /* 0x000fe4000ff1e0ff */
[----:B------:R-:W-:Y:S02]  /*4f70*/  IADD3 R180, P1, R180, UR14, RZ ;  /* 0x0000000eb4b47c10 */ /* 0x000fe4000ff3e0ff */
[----:B------:R-:W-:Y:S02]  /*4f80*/  IADD3 R179, P2, R179, UR14, RZ ;  /* 0x0000000eb3b37c10 */ /* 0x000fe4000ff5e0ff */
[----:B------:R-:W-:-:S02]  /*4f90*/  IADD3 R178, P3, R178, UR14, RZ ;  /* 0x0000000eb2b27c10 */ /* 0x000fc4000ff7e0ff */
[----:B------:R-:W-:Y:S02]  /*4fa0*/  IADD3.X R20, R20, UR15, RZ, P4, !PT ;  /* 0x0000000f14147c10 */ /* 0x000fe4000a7fe4ff */
[----:B------:R-:W-:Y:S02]  /*4fb0*/  IADD3 R19, P4, R19, UR14, RZ ;  /* 0x0000000e13137c10 */ /* 0x000fe4000ff9e0ff */
[----:B------:R-:W-:Y:S02]  /*4fc0*/  IADD3 R176, P5, R176, UR14, RZ ;  /* 0x0000000eb0b07c10 */ /* 0x000fe4000ffbe0ff */
[----:B------:R-:W-:Y:S02]  /*4fd0*/  IADD3.X R174, R174, UR15, RZ, P0, !PT ;  /* 0x0000000faeae7c10 */ /* 0x000fe400087fe4ff */
[----:B------:R-:W-:Y:S02]  /*4fe0*/  IADD3.X R172, R172, UR15, RZ, P1, !PT ;  /* 0x0000000facac7c10 */ /* 0x000fe40008ffe4ff */
[----:B------:R-:W-:-:S02]  /*4ff0*/  IADD3.X R170, R170, UR15, RZ, P2, !PT ;  /* 0x0000000faaaa7c10 */ /* 0x000fc400097fe4ff */
[----:B------:R-:W-:Y:S02]  /*5000*/  IADD3.X R168, R168, UR15, RZ, P3, !PT ;  /* 0x0000000fa8a87c10 */ /* 0x000fe40009ffe4ff */
[----:B------:R-:W-:Y:S02]  /*5010*/  IADD3 R175, P6, R175, UR14, RZ ;  /* 0x0000000eafaf7c10 */ /* 0x000fe4000ffde0ff */
[----:B------:R-:W-:Y:S02]  /*5020*/  IADD3 R173, P0, R173, UR14, RZ ;  /* 0x0000000eadad7c10 */ /* 0x000fe4000ff1e0ff */
[----:B------:R-:W-:Y:S02]  /*5030*/  IADD3 R171, P1, R171, UR14, RZ ;  /* 0x0000000eabab7c10 */ /* 0x000fe4000ff3e0ff */
[----:B------:R-:W-:Y:S02]  /*5040*/  IADD3 R169, P2, R169, UR14, RZ ;  /* 0x0000000ea9a97c10 */ /* 0x000fe4000ff5e0ff */
[----:B------:R-:W-:Y:S01]  /*5050*/  IADD3 R167, P3, R167, UR14, RZ ;  /* 0x0000000ea7a77c10 */ /* 0x000fe2000ff7e0ff */
[----:B------:R-:W-:Y:S01]  /*5060*/  VIADD R5, R5, 0xffffffff ;  /* 0xffffffff05057836 */ /* 0x000fe20000000000 */
[----:B------:R-:W-:-:S02]  /*5070*/  IADD3.X R10, R10, UR15, RZ, P4, !PT ;  /* 0x0000000f0a0a7c10 */ /* 0x000fc4000a7fe4ff */
[----:B------:R-:W-:Y:S02]  /*5080*/  IADD3.X R164, R164, UR15, RZ, P5, !PT ;  /* 0x0000000fa4a47c10 */ /* 0x000fe4000affe4ff */
[----:B------:R-:W-:Y:S02]  /*5090*/  IADD3 R227, P4, R227, UR14, RZ ;  /* 0x0000000ee3e37c10 */ /* 0x000fe4000ff9e0ff */
[----:B------:R-:W-:Y:S02]  /*50a0*/  IADD3 R159, P5, R159, UR14, RZ ;  /* 0x0000000e9f9f7c10 */ /* 0x000fe4000ffbe0ff */
[----:B------:R-:W-:Y:S02]  /*50b0*/  IADD3.X R158, R158, UR15, RZ, P6, !PT ;  /* 0x0000000f9e9e7c10 */ /* 0x000fe4000b7fe4ff */
[----:B------:R-:W-:Y:S02]  /*50c0*/  IADD3.X R156, R156, UR15, RZ, P0, !PT ;  /* 0x0000000f9c9c7c10 */ /* 0x000fe400087fe4ff */
[----:B------:R-:W-:-:S02]  /*50d0*/  IADD3.X R154, R154, UR15, RZ, P1, !PT ;  /* 0x0000000f9a9a7c10 */ /* 0x000fc40008ffe4ff */
[----:B------:R-:W-:Y:S02]  /*50e0*/  IADD3.X R152, R152, UR15, RZ, P2, !PT ;  /* 0x0000000f98987c10 */ /* 0x000fe400097fe4ff */
[----:B------:R-:W-:Y:S02]  /*50f0*/  IADD3.X R22, R22, UR15, RZ, P3, !PT ;  /* 0x0000000f16167c10 */ /* 0x000fe40009ffe4ff */
[----:B------:R-:W-:Y:S02]  /*5100*/  IADD3 R157, P6, R157, UR14, RZ ;  /* 0x0000000e9d9d7c10 */ /* 0x000fe4000ffde0ff */
[----:B------:R-:W-:Y:S02]  /*5110*/  IADD3 R155, P0, R155, UR14, RZ ;  /* 0x0000000e9b9b7c10 */ /* 0x000fe4000ff1e0ff */
[----:B------:R-:W-:Y:S02]  /*5120*/  IADD3 R153, P1, R153, UR14, RZ ;  /* 0x0000000e99997c10 */ /* 0x000fe4000ff3e0ff */
[----:B------:R-:W-:-:S02]  /*5130*/  IADD3 R23, P2, R23, UR14, RZ ;  /* 0x0000000e17177c10 */ /* 0x000fc4000ff5e0ff */
[----:B------:R-:W-:Y:S02]  /*5140*/  IADD3 R21, P3, R21, UR14, RZ ;  /* 0x0000000e15157c10 */ /* 0x000fe4000ff7e0ff */
[----:B------:R-:W-:Y:S02]  /*5150*/  IADD3.X R225, R225, UR15, RZ, P4, !PT ;  /* 0x0000000fe1e17c10 */ /* 0x000fe4000a7fe4ff */
[----:B------:R-:W-:Y:S02]  /*5160*/  IADD3.X R18, R18, UR15, RZ, P5, !PT ;  /* 0x0000000f12127c10 */ /* 0x000fe4000affe4ff */
[----:B------:R-:W-:Y:S02]  /*5170*/  ISETP.NE.U32.AND P4, PT, R5, RZ, PT ;  /* 0x000000ff0500720c */ /* 0x000fe40003f85070 */
[----:B------:R-:W-:Y:S02]  /*5180*/  IADD3 R17, P5, R17, UR14, RZ ;  /* 0x0000000e11117c10 */ /* 0x000fe4000ffbe0ff */
[----:B------:R-:W-:-:S02]  /*5190*/  IADD3.X R16, R16, UR15, RZ, P6, !PT ;  /* 0x0000000f10107c10 */ /* 0x000fc4000b7fe4ff */
[----:B------:R-:W-:Y:S02]  /*51a0*/  IADD3.X R14, R14, UR15, RZ, P0, !PT ;  /* 0x0000000f0e0e7c10 */ /* 0x000fe400087fe4ff */
[----:B------:R-:W-:Y:S02]  /*51b0*/  IADD3.X R13, R13, UR15, RZ, P1, !PT ;  /* 0x0000000f0d0d7c10 */ /* 0x000fe40008ffe4ff */
[----:B------:R-:W-:Y:S02]  /*51c0*/  IADD3.X R12, R12, UR15, RZ, P2, !PT ;  /* 0x0000000f0c0c7c10 */ /* 0x000fe400097fe4ff */
[----:B------:R-:W-:Y:S02]  /*51d0*/  IADD3.X R11, R11, UR15, RZ, P3, !PT ;  /* 0x0000000f0b0b7c10 */ /* 0x000fe40009ffe4ff */
[----:B------:R-:W-:Y:S02]  /*51e0*/  IADD3 R15, P6, R15, UR14, RZ ;  /* 0x0000000e0f0f7c10 */ /* 0x000fe4000ffde0ff */
[----:B------:R-:W-:-:S02]  /*51f0*/  IADD3 R211, P0, R211, UR14, RZ ;  /* 0x0000000ed3d37c10 */ /* 0x000fc4000ff1e0ff */
[----:B------:R-:W-:Y:S02]  /*5200*/  IADD3 R215, P1, R215, UR14, RZ ;  /* 0x0000000ed7d77c10 */ /* 0x000fe4000ff3e0ff */
[----:B------:R-:W-:Y:S02]  /*5210*/  IADD3 R219, P2, R219, UR14, RZ ;  /* 0x0000000edbdb7c10 */ /* 0x000fe4000ff5e0ff */
[----:B------:R-:W-:Y:S02]  /*5220*/  IADD3 R223, P3, R223, UR14, RZ ;  /* 0x0000000edfdf7c10 */ /* 0x000fe4000ff7e0ff */
[----:B------:R-:W-:Y:S02]  /*5230*/  IADD3.X R9, R9, UR15, RZ, P5, !PT ;  /* 0x0000000f09097c10 */ /* 0x000fe4000affe4ff */
        /* <DEDUP_REMOVED lines=12> */
[----:B------:R-:W-:Y:S02]  /*5300*/  IADD3 R7, P5, R248, R7, RZ ;  /* 0x00000007f8077210 */ /* 0x000fe40007fbe0ff */
[----:B------:R-:W-:-:S02]  /*5310*/  IADD3.X R233, R233, UR15, RZ, P6, !PT ;  /* 0x0000000fe9e97c10 */ /* 0x000fc4000b7fe4ff */
[----:B------:R-:W-:Y:S02]  /*5320*/  IADD3.X R235, R235, UR15, RZ, P0, !PT ;  /* 0x0000000febeb7c10 */ /* 0x000fe400087fe4ff */
[----:B------:R-:W-:Y:S02]  /*5330*/  IADD3.X R237, R237, UR15, RZ, P1, !PT ;  /* 0x0000000feded7c10 */ /* 0x000fe40008ffe4ff */
[----:B------:R-:W-:Y:S02]  /*5340*/  IADD3.X R239, R239, UR15, RZ, P2, !PT ;  /* 0x0000000fefef7c10 */ /* 0x000fe400097fe4ff */
[----:B------:R-:W-:Y:S01]  /*5350*/  IADD3.X R241, R241, UR15, RZ, P3, !PT ;  /* 0x0000000ff1f17c10 */ /* 0x000fe20009ffe4ff */
[----:B------:R-:W-:Y:S02]  /*5360*/  WARPGROUP.DEPBAR.LE gsb0, 0x0 ;  /* 0x00008000000079c5 */ /* 0x000fe40000010000 */
[----:B------:R-:W-:Y:S01]  /*5370*/  VIADD R0, R0, 0xffffffe0 ;  /* 0xffffffe000007836 */ /* 0x000fe20000000000 */
[----:B------:R-:W-:Y:S01]  /*5380*/  LEA.HI.X.SX32 R6, R248, R6, 0x1, P5 ;  /* 0x00000006f8067211 */ /* 0x000fe200028f0eff */
[----:B0-----:R-:W-:Y:S06]  /*5390*/  @P4 BRA `(.L_x_1) ;  /* 0xffffffdc009c4947 */ /* 0x001fec000383ffff */
.L_x_0:
[----:B------:R-:W0:Y:S01]  /*53a0*/  S2R R160, SR_TID.X ;  /* 0x0000000000a07919 */ /* 0x000e220000002100 */
[----:B------:R-:W-:Y:S01]  /*53b0*/  F2FP.SATFINITE.E4M3.F32.PACK_AB_MERGE_C R4, R89, R88, RZ ;  /* 0x000000585904723e */ /* 0x000fe200048070ff */
[----:B------:R-:W-:Y:S01]  /*53c0*/  ULDC.64 UR4, c[0x0][0x228] ;  /* 0x00008a0000047ab9 */ /* 0x000fe20000000a00 */
[----:B------:R-:W-:Y:S01]  /*53d0*/  F2FP.SATFINITE.E4M3.F32.PACK_AB_MERGE_C R5, R91, R90, RZ ;  /* 0x0000005a5b05723e */ /* 0x000fe200048070ff */
[----:B------:R-:W-:Y:S01]  /*53e0*/  ULDC UR8, c[0x0][0x22c] ;  /* 0x00008b0000087ab9 */ /* 0x000fe20000000800 */
[----:B------:R-:W-:Y:S02]  /*53f0*/  F2FP.SATFINITE.E4M3.F32.PACK_AB_MERGE_C R93, R93, R92, RZ ;  /* 0x0000005c5d5d723e */ /* 0x000fe400048070ff */
[----:B------:R-:W-:Y:S02]  /*5400*/  F2FP.SATFINITE.E4M3.F32.PACK_AB_MERGE_C R94, R95, R94, RZ ;  /* 0x0000005e5f5e723e */ /* 0x000fe400048070ff */
[----:B------:R-:W-:Y:S02]  /*5410*/  F2FP.SATFINITE.E4M3.F32.PACK_AB_MERGE_C R6, R25, R24, RZ ;  /* 0x000000181906723e */ /* 0x000fe400048070ff */
[----:B------:R-:W-:-:S02]  /*5420*/  F2FP.SATFINITE.E4M3.F32.PACK_AB_MERGE_C R7, R27, R26, RZ ;  /* 0x0000001a1b07723e */ /* 0x000fc400048070ff */
[----:B------:R-:W-:Y:S02]  /*5430*/  F2FP.SATFINITE.E4M3.F32.PACK_AB_MERGE_C R29, R29, R28, RZ ;  /* 0x0000001c1d1d723e */ /* 0x000fe400048070ff */
[----:B------:R-:W-:Y:S02]  /*5440*/  F2FP.SATFINITE.E4M3.F32.PACK_AB_MERGE_C R30, R31, R30, RZ ;  /* 0x0000001e1f1e723e */ /* 0x000fe400048070ff */
[----:B------:R-:W-:Y:S02]  /*5450*/  F2FP.SATFINITE.E4M3.F32.PACK_AB_MERGE_C R37, R37, R36, RZ ;  /* 0x000000242525723e */ /* 0x000fe400048070ff */
[----:B------:R-:W-:Y:S02]  /*5460*/  PRMT R4, R4, 0x5410, R93 ;  /* 0x0000541004047816 */ /* 0x000fe4000000005d */
[----:B------:R-:W-:Y:S02]  /*5470*/  PRMT R5, R5, 0x5410, R94 ;  /* 0x0000541005057816 */ /* 0x000fe4000000005e */
[----:B------:R-:W-:-:S02]  /*5480*/  PRMT R6, R6, 0x5410, R29 ;  /* 0x0000541006067816 */ /* 0x000fc4000000001d */
[----:B------:R-:W-:Y:S02]  /*5490*/  PRMT R7, R7, 0x5410, R30 ;  /* 0x0000541007077816 */ /* 0x000fe4000000001e */
[----:B------:R-:W-:Y:S01]  /*54a0*/  LEA R245, R245, UR6, 0x4 ;  /* 0x00000006f5f57c11 */ /* 0x000fe2000f8e20ff */
[----:B------:R-:W-:Y:S01]  /*54b0*/  BAR.SYNC.DEFER_BLOCKING 0x0 ;  /* 0x0000000000007b1d */ /* 0x000fe20000010000 */
[----:B------:R-:W-:Y:S02]  /*54c0*/  F2FP.SATFINITE.E4M3.F32.PACK_AB_MERGE_C R98, R99, R98, RZ ;  /* 0x000000626362723e */ /* 0x000fe400048070ff */
[----:B------:R-:W-:Y:S01]  /*54d0*/  F2FP.SATFINITE.E4M3.F32.PACK_AB_MERGE_C R103, R103, R102, RZ ;  /* 0x000000666767723e */ /* 0x000fe200048070ff */
[C---:B0-----:R-:W-:Y:S01]  /*54e0*/  IMAD.SHL.U32 R0, R160.reuse, 0x10, RZ ;  /* 0x00000010a0007824 */ /* 0x041fe200078e00ff */
[----:B------:R-:W-:Y:S01]  /*54f0*/  F2FP.SATFINITE.E4M3.F32.PACK_AB_MERGE_C R96, R97, R96, RZ ;  /* 0x000000606160723e */ /* 0x000fe200048070ff */
[C---:B------:R-:W-:Y:S01]  /*5500*/  IMAD.SHL.U32 R2, R160.reuse, 0x40, RZ ;  /* 0x00000040a0027824 */ /* 0x040fe200078e00ff */
[----:B------:R-:W-:-:S02]  /*5510*/  LOP3.LUT R160, R160, 0x60, RZ, 0xc0, !PT ;  /* 0x00000060a0a07812 */ /* 0x000fc400078ec0ff */
[----:B------:R-:W-:Y:S02]  /*5520*/  LOP3.LUT R0, R0, 0xf0, RZ, 0xc0, !PT ;  /* 0x000000f000007812 */ /* 0x000fe400078ec0ff */
[----:B------:R-:W-:Y:S01]  /*5530*/  LOP3.LUT R3, R2, 0x400, RZ, 0xc0, !PT ;  /* 0x0000040002037812 */ /* 0x000fe200078ec0ff */
[----:B------:R-:W-:Y:S01]  /*5540*/  VIADD R2, R181, 0x1 ;  /* 0x00000001b5027836 */ /* 0x000fe20000000000 */
[----:B------:R-:W-:Y:S02]  /*5550*/  F2FP.SATFINITE.E4M3.F32.PACK_AB_MERGE_C R101, R101, R100, RZ ;  /* 0x000000646565723e */ /* 0x000fe400048070ff */
[----:B------:R-:W-:Y:S01]  /*5560*/  IADD3 R0, R3, UR6, R0 ;  /* 0x0000000603007c10 */ /* 0x000fe2000fffe000 */
[----:B------:R-:W-:Y:S01]  /*5570*/  ULDC UR6, c[0x0][0x22c] ;  /* 0x00008b0000067ab9 */ /* 0x000fe20000000800 */
[----:B------:R-:W-:Y:S02]  /*5580*/  F2FP.SATFINITE.E4M3.F32.PACK_AB_MERGE_C R32, R33, R32, RZ ;  /* 0x000000202120723e */ /* 0x000fe400048070ff */
[----:B------:R-:W-:Y:S01]  /*5590*/  F2FP.SATFINITE.E4M3.F32.PACK_AB_MERGE_C R34, R35, R34, RZ ;  /* 0x000000222322723e */ /* 0x000fe200048070ff */
[----:B------:R-:W-:Y:S01]  /*55a0*/  IMAD R36, R160, 0x8, R0 ;  /* 0x00000008a0247824 */ /* 0x000fe200078e0200 */
[----:B------:R-:W-:Y:S01]  /*55b0*/  F2FP.SATFINITE.E4M3.F32.PACK_AB_MERGE_C R39, R39, R38, RZ ;  /* 0x000000262727723e */ /* 0x000fe200048070ff */
[----:B------:R-:W-:Y:S01]  /*55c0*/  VIADD R0, R181, 0x2 ;  /* 0x00000002b5007836 */ /* 0x000fe20000000000 */
[----:B------:R-:W-:-:S02]  /*55d0*/  PRMT R97, R98, 0x5410, R103 ;  /* 0x0000541062617816 */ /* 0x000fc40000000067 */
[----:B------:R-:W-:Y:S01]  /*55e0*/  STSM.16.M88.4 [R36], R4 ;  /* 0x0000000424007844 */ /* 0x000fe20000000200 */
[----:B------:R-:W-:Y:S02]  /*55f0*/  PRMT R96, R96, 0x5410, R101 ;  /* 0x0000541060607816 */ /* 0x000fe40000000065 */
[----:B------:R-:W-:Y:S01]  /*5600*/  PRMT R98, R32, 0x5410, R37 ;  /* 0x0000541020627816 */ /* 0x000fe20000000025 */
[----:B------:R-:W-:Y:S01]  /*5610*/  BAR.SYNC.DEFER_BLOCKING 0x0 ;  /* 0x0000000000007b1d */ /* 0x000fe20000010000 */
[----:B------:R-:W-:Y:S02]  /*5620*/  PRMT R99, R34, 0x5410, R39 ;  /* 0x0000541022637816 */ /* 0x000fe40000000027 */
[----:B------:R-:W-:Y:S02]  /*5630*/  F2FP.SATFINITE.E4M3.F32.PACK_AB_MERGE_C R106, R107, R106, RZ ;  /* 0x0000006a6b6a723e */ /* 0x000fe400048070ff */
[----:B------:R-:W-:Y:S02]  /*5640*/  F2FP.SATFINITE.E4M3.F32.PACK_AB_MERGE_C R111, R111, R110, RZ ;  /* 0x0000006e6f6f723e */ /* 0x000fe400048070ff */
[----:B------:R-:W-:-:S02]  /*5650*/  F2FP.SATFINITE.E4M3.F32.PACK_AB_MERGE_C R104, R105, R104, RZ ;  /* 0x000000686968723e */ /* 0x000fc400048070ff */
[----:B------:R-:W-:Y:S02]  /*5660*/  F2FP.SATFINITE.E4M3.F32.PACK_AB_MERGE_C R109, R109, R108, RZ ;  /* 0x0000006c6d6d723e */ /* 0x000fe400048070ff */
[----:B------:R-:W-:Y:S02]  /*5670*/  F2FP.SATFINITE.E4M3.F32.PACK_AB_MERGE_C R40, R41, R40, RZ ;  /* 0x000000282928723e */ /* 0x000fe400048070ff */
[----:B------:R-:W-:Y:S02]  /*5680*/  F2FP.SATFINITE.E4M3.F32.PACK_AB_MERGE_C R42, R43, R42, RZ ;  /* 0x0000002a2b2a723e */ /* 0x000fe400048070ff */
[----:B------:R-:W-:Y:S02]  /*5690*/  F2FP.SATFINITE.E4M3.F32.PACK_AB_MERGE_C R45, R45, R44, RZ ;  /* 0x0000002c2d2d723e */ /* 0x000fe400048070ff */
[----:B------:R-:W-:Y:S02]  /*56a0*/  F2FP.SATFINITE.E4M3.F32.PACK_AB_MERGE_C R47, R47, R46, RZ ;  /* 0x0000002e2f2f723e */ /* 0x000fe400048070ff */
[----:B------:R-:W-:-:S02]  /*56b0*/  PRMT R105, R106, 0x5410, R111 ;  /* 0x000054106a697816 */ /* 0x000fc4000000006f */
[----:B------:R-:W-:Y:S02]  /*56c0*/  PRMT R104, R104, 0x5410, R109 ;  /* 0x0000541068687816 */ /* 0x000fe4000000006d */
[----:B------:R-:W-:Y:S01]  /*56d0*/  PRMT R106, R40, 0x5410, R45 ;  /* 0x00005410286a7816 */ /* 0x000fe2000000002d */
[----:B------:R-:W0:Y:S01]  /*56e0*/  LDS.128 R28, [R245] ;  /* 0x00000000f51c7984 */ /* 0x000e220000000c00 */
[----:B------:R-:W-:Y:S02]  /*56f0*/  PRMT R107, R42, 0x5410, R47 ;  /* 0x000054102a6b7816 */ /* 0x000fe4000000002f */
[----:B------:R-:W-:Y:S01]  /*5700*/  F2FP.SATFINITE.E4M3.F32.PACK_AB_MERGE_C R114, R115, R114, RZ ;  /* 0x000000727372723e */ /* 0x000fe200048070ff */
[----:B------:R-:W-:Y:S01]  /*5710*/  BAR.SYNC.DEFER_BLOCKING 0x0 ;  /* 0x0000000000007b1d */ /* 0x000fe20000010000 */
        /* <DEDUP_REMOVED lines=9> */
[----:B------:R-:W-:Y:S02]  /*57b0*/  PRMT R114, R48, 0x5410, R53 ;  /* 0x0000541030727816 */ /* 0x000fe40000000035 */
[----:B------:R-:W-:Y:S02]  /*57c0*/  PRMT R115, R50, 0x5410, R55 ;  /* 0x0000541032737816 */ /* 0x000fe40000000037 */
[----:B------:R-:W-:Y:S01]  /*57d0*/  F2FP.SATFINITE.E4M3.F32.PACK_AB_MERGE_C R122, R123, R122, RZ ;  /* 0x0000007a7b7a723e */ /* 0x000fe200048070ff */
[----:B------:R-:W-:Y:S01]  /*57e0*/  STSM.16.M88.4 [R36], R96 ;  /* 0x0000006024007844 */ /* 0x000fe20000000200 */
[----:B------:R-:W-:Y:S02]  /*57f0*/  F2FP.SATFINITE.E4M3.F32.PACK_AB_MERGE_C R127, R127, R126, RZ ;  /* 0x0000007e7f7f723e */ /* 0x000fe400048070ff */
[----:B------:R-:W-:Y:S01]  /*5800*/  F2FP.SATFINITE.E4M3.F32.PACK_AB_MERGE_C R120, R121, R120, RZ ;  /* 0x000000787978723e */ /* 0x000fe200048070ff */
[----:B------:R-:W-:Y:S01]  /*5810*/  BAR.SYNC.DEFER_BLOCKING 0x0 ;  /* 0x0000000000007b1d */ /* 0x000fe20000010000 */
[----:B------:R-:W-:-:S02]  /*5820*/  F2FP.SATFINITE.E4M3.F32.PACK_AB_MERGE_C R125, R125, R124, RZ ;  /* 0x0000007c7d7d723e */ /* 0x000fc400048070ff */
[----:B------:R-:W-:Y:S02]  /*5830*/  F2FP.SATFINITE.E4M3.F32.PACK_AB_MERGE_C R56, R57, R56, RZ ;  /* 0x000000383938723e */ /* 0x000fe400048070ff */
[----:B------:R-:W-:Y:S02]  /*5840*/  F2FP.SATFINITE.E4M3.F32.PACK_AB_MERGE_C R58, R59, R58, RZ ;  /* 0x0000003a3b3a723e */ /* 0x000fe400048070ff */
[----:B------:R-:W-:Y:S02]  /*5850*/  F2FP.SATFINITE.E4M3.F32.PACK_AB_MERGE_C R61, R61, R60, RZ ;  /* 0x0000003c3d3d723e */ /* 0x000fe400048070ff */
[----:B------:R-:W-:Y:S02]  /*5860*/  F2FP.SATFINITE.E4M3.F32.PACK_AB_MERGE_C R63, R63, R62, RZ ;  /* 0x0000003e3f3f723e */ /* 0x000fe400048070ff */
[----:B------:R-:W-:Y:S02]  /*5870*/  PRMT R121, R122, 0x5410, R127 ;  /* 0x000054107a797816 */ /* 0x000fe4000000007f */
[----:B------:R-:W-:-:S02]  /*5880*/  PRMT R120, R120, 0x5410, R125 ;  /* 0x0000541078787816 */ /* 0x000fc4000000007d */
[----:B------:R-:W-:Y:S02]  /*5890*/  PRMT R122, R56, 0x5410, R61 ;  /* 0x00005410387a7816 */ /* 0x000fe4000000003d */
[----:B------:R-:W-:Y:S02]  /*58a0*/  PRMT R123, R58, 0x5410, R63 ;  /* 0x000054103a7b7816 */ /* 0x000fe4000000003f */
[----:B------:R-:W-:Y:S02]  /*58b0*/  F2FP.SATFINITE.E4M3.F32.PACK_AB_MERGE_C R130, R131, R130, RZ ;  /* 0x000000828382723e */ /* 0x000fe400048070ff */
[----:B------:R-:W-:Y:S02]  /*58c0*/  F2FP.SATFINITE.E4M3.F32.PACK_AB_MERGE_C R135, R135, R134, RZ ;  /* 0x000000868787723e */ /* 0x000fe400048070ff */
[----:B------:R-:W-:Y:S01]  /*58d0*/  F2FP.SATFINITE.E4M3.F32.PACK_AB_MERGE_C R128, R129, R128, RZ ;  /* 0x000000808180723e */ /* 0x000fe200048070ff */
[----:B------:R-:W1:Y:S01]  /*58e0*/  LDS.128 R24, [R245] ;  /* 0x00000000f5187984 */ /* 0x000e620000000c00 */
[----:B------:R-:W-:-:S02]  /*58f0*/  F2FP.SATFINITE.E4M3.F32.PACK_AB_MERGE_C R133, R133, R132, RZ ;  /* 0x000000848585723e */ /* 0x000fc400048070ff */
[----:B------:R-:W-:Y:S01]  /*5900*/  F2FP.SATFINITE.E4M3.F32.PACK_AB_MERGE_C R64, R65, R64, RZ ;  /* 0x000000404140723e */ /* 0x000fe200048070ff */
[----:B------:R-:W-:Y:S01]  /*5910*/  BAR.SYNC.DEFER_BLOCKING 0x0 ;  /* 0x0000000000007b1d */ /* 0x000fe20000010000 */
        /* <DEDUP_REMOVED lines=9> */
[----:B------:R-:W-:Y:S02]  /*59b0*/  F2FP.SATFINITE.E4M3.F32.PACK_AB_MERGE_C R136, R137, R136, RZ ;  /* 0x000000888988723e */ /* 0x000fe400048070ff */
[----:B------:R-:W-:-:S02]  /*59c0*/  F2FP.SATFINITE.E4M3.F32.PACK_AB_MERGE_C R141, R141, R140, RZ ;  /* 0x0000008c8d8d723e */ /* 0x000fc400048070ff */
[----:B------:R-:W-:Y:S01]  /*59d0*/  F2FP.SATFINITE.E4M3.F32.PACK_AB_MERGE_C R72, R73, R72, RZ ;  /* 0x000000484948723e */ /* 0x000fe200048070ff */
[----:B------:R-:W-:Y:S01]  /*59e0*/  STSM.16.M88.4 [R36], R104 ;  /* 0x0000006824007844 */ /* 0x000fe20000000200 */
[----:B------:R-:W-:Y:S02]  /*59f0*/  F2FP.SATFINITE.E4M3.F32.PACK_AB_MERGE_C R74, R75, R74, RZ ;  /* 0x0000004a4b4a723e */ /* 0x000fe400048070ff */
[----:B------:R-:W-:Y:S01]  /*5a00*/  F2FP.SATFINITE.E4M3.F32.PACK_AB_MERGE_C R77, R77, R76, RZ ;  /* 0x0000004c4d4d723e */ /* 0x000fe200048070ff */
[----:B------:R-:W-:Y:S01]  /*5a10*/  BAR.SYNC.DEFER_BLOCKING 0x0 ;  /* 0x0000000000007b1d */ /* 0x000fe20000010000 */
[----:B------:R-:W-:Y:S02]  /*5a20*/  F2FP.SATFINITE.E4M3.F32.PACK_AB_MERGE_C R79, R79, R78, RZ ;  /* 0x0000004e4f4f723e */ /* 0x000fe400048070ff */
[----:B------:R-:W-:Y:S02]  /*5a30*/  PRMT R137, R138, 0x5410, R143 ;  /* 0x000054108a897816 */ /* 0x000fe4000000008f */
[----:B------:R-:W-:-:S02]  /*5a40*/  PRMT R136, R136, 0x5410, R141 ;  /* 0x0000541088887816 */ /* 0x000fc4000000008d */
[----:B------:R-:W-:Y:S02]  /*5a50*/  PRMT R138, R72, 0x5410, R77 ;  /* 0x00005410488a7816 */ /* 0x000fe4000000004d */
[----:B------:R-:W-:Y:S02]  /*5a60*/  PRMT R139, R74, 0x5410, R79 ;  /* 0x000054104a8b7816 */ /* 0x000fe4000000004f */
[----:B------:R-:W-:Y:S01]  /*5a70*/  ISETP.GE.AND P0, PT, R247, UR4, PT ;  /* 0x00000004f7007c0c */ /* 0x000fe2000bf06270 */
[----:B------:R-:W-:Y:S01]  /*5a80*/  ULDC UR4, c[0x0][0x22c] ;  /* 0x00008b0000047ab9 */ /* 0x000fe20000000800 */
[----:B------:R-:W-:Y:S02]  /*5a90*/  F2FP.SATFINITE.E4M3.F32.PACK_AB_MERGE_C R146, R147, R146, RZ ;  /* 0x000000929392723e */ /* 0x000fe400048070ff */
[----:B------:R-:W-:Y:S01]  /*5aa0*/  ISETP.LT.AND P2, PT, R2, UR4, !P0 ;  /* 0x0000000402007c0c */ /* 0x000fe2000c741270 */
[----:B------:R-:W-:Y:S01]  /*5ab0*/  VIADD R2, R181, 0x3 ;  /* 0x00000003b5027836 */ /* 0x000fe20000000000 */
[----:B------:R-:W-:Y:S01]  /*5ac0*/  F2FP.SATFINITE.E4M3.F32.PACK_AB_MERGE_C R151, R151, R150, RZ ;  /* 0x000000969797723e */ /* 0x000fe200048070ff */
[----:B------:R-:W-:Y:S01]  /*5ad0*/  ULDC UR4, c[0x0][0x22c] ;  /* 0x00008b0000047ab9 */ /* 0x000fe20000000800 */
[----:B------:R-:W-:-:S02]  /*5ae0*/  F2FP.SATFINITE.E4M3.F32.PACK_AB_MERGE_C R144, R145, R144, RZ ;  /* 0x000000909190723e */ /* 0x000fc400048070ff */
[----:B------:R-:W-:Y:S02]  /*5af0*/  F2FP.SATFINITE.E4M3.F32.PACK_AB_MERGE_C R149, R149, R148, RZ ;  /* 0x000000949595723e */ /* 0x000fe400048070ff */
[----:B------:R-:W-:Y:S01]  /*5b00*/  F2FP.SATFINITE.E4M3.F32.PACK_AB_MERGE_C R80, R81, R80, RZ ;  /* 0x000000505150723e */ /* 0x000fe200048070ff */
[----:B------:R-:W2:Y:S01]  /*5b10*/  LDS.128 R20, [R245] ;  /* 0x00000000f5147984 */ /* 0x000ea20000000c00 */
[----:B------:R-:W-:Y:S02]  /*5b20*/  F2FP.SATFINITE.E4M3.F32.PACK_AB_MERGE_C R82, R83, R82, RZ ;  /* 0x000000525352723e */ /* 0x000fe400048070ff */
[----:B------:R-:W-:Y:S01]  /*5b30*/  F2FP.SATFINITE.E4M3.F32.PACK_AB_MERGE_C R85, R85, R84, RZ ;  /* 0x000000545555723e */ /* 0x000fe200048070ff */
[----:B------:R-:W-:Y:S01]  /*5b40*/  BAR.SYNC.DEFER_BLOCKING 0x0 ;  /* 0x0000000000007b1d */ /* 0x000fe20000010000 */
[----:B------:R-:W-:Y:S02]  /*5b50*/  F2FP.SATFINITE.E4M3.F32.PACK_AB_MERGE_C R87, R87, R86, RZ ;  /* 0x000000565757723e */ /* 0x000fe400048070ff */
[----:B------:R-:W-:Y:S01]  /*5b60*/  ISETP.LT.AND P1, PT, R0, UR8, !P0 ;  /* 0x0000000800007c0c */ /* 0x000fe2000c721270 */
[----:B------:R-:W-:Y:S01]  /*5b70*/  VIADD R0, R181, 0x4 ;  /* 0x00000004b5007836 */ /* 0x000fe20000000000 */
[----:B------:R-:W-:Y:S01]  /*5b80*/  ISETP.LT.AND P4, PT, R2, UR4, !P0 ;  /* 0x0000000402007c0c */ /* 0x000fe2000c781270 */
[----:B------:R-:W-:Y:S01]  /*5b90*/  ULDC UR4, c[0x0][0x244] ;  /* 0x0000910000047ab9 */ /* 0x000fe20000000800 */
[----:B------:R-:W-:Y:S01]  /*5ba0*/  PRMT R145, R146, 0x5410, R151 ;  /* 0x0000541092917816 */ /* 0x000fe20000000097 */
[----:B------:R-:W-:Y:S01]  /*5bb0*/  ULDC UR8, c[0x0][0x22c] ;  /* 0x00008b0000087ab9 */ /* 0x000fe20000000800 */
[----:B------:R-:W-:Y:S01]  /*5bc0*/  PRMT R144, R144, 0x5410, R149 ;  /* 0x0000541090907816 */ /* 0x000fe20000000095 */
[----:B------:R-:W-:Y:S01]  /*5bd0*/  IMAD R2, R247, UR4, RZ ;  /* 0x00000004f7027c24 */ /* 0x000fe2000f8e02ff */
[----:B------:R-:W-:Y:S01]  /*5be0*/  PRMT R146, R80, 0x5410, R85 ;  /* 0x0000541050927816 */ /* 0x000fe20000000055 */
[----:B------:R-:W-:Y:S01]  /*5bf0*/  ULDC UR4, c[0x0][0x248] ;  /* 0x0000920000047ab9 */ /* 0x000fe20000000800 */
[----:B------:R-:W-:Y:S01]  /*5c00*/  PRMT R147, R82, 0x5410, R87 ;  /* 0x0000541052937816 */ /* 0x000fe20000000057 */
[C---:B------:R-:W-:Y:S01]  /*5c10*/  IMAD R3, R181.reuse, UR4, RZ ;  /* 0x00000004b5037c24 */ /* 0x040fe2000f8e02ff */
[----:B------:R-:W-:Y:S01]  /*5c20*/  ISETP.LT.AND P5, PT, R0, UR8, !P0 ;  /* 0x0000000800007c0c */ /* 0x000fe2000c7a1270 */
[----:B------:R-:W-:Y:S01]  /*5c30*/  ULDC.64 UR8, c[0x0][0x220] ;  /* 0x0000880000087ab9 */ /* 0x000fe20000000a00 */
[----:B------:R-:W-:Y:S01]  /*5c40*/  ISETP.LT.AND P3, PT, R181, UR5, !P0 ;  /* 0x00000005b5007c0c */ /* 0x000fe2000c761270 */
[----:B------:R-:W-:Y:S01]  /*5c50*/  VIADD R35, R3, UR4 ;  /* 0x0000000403237c36 */ /* 0x000fe20008000000 */
[----:B------:R-:W-:Y:S01]  /*5c60*/  IADD3 R0, P6, R2, UR8, RZ ;  /* 0x0000000802007c10 */ /* 0x000fe2000ffde0ff */
[----:B------:R-:W-:Y:S01]  /*5c70*/  ULDC UR5, c[0x0][0x22c] ;  /* 0x00008b0000057ab9 */ /* 0x000fe20000000800 */
[----:B0-----:R-:W-:Y:S01]  /*5c80*/  PRMT R41, R28, 0x7770, RZ ;  /* 0x000077701c297816 */ /* 0x001fe200000000ff */
[----:B------:R-:W-:Y:S01]  /*5c90*/  VIADD R39, R35, UR4 ;  /* 0x0000000423277c36 */ /* 0x000fe20008000000 */
[----:B------:R-:W-:Y:S01]  /*5ca0*/  LEA.HI.X.SX32 R2, R2, UR9, 0x1, P6 ;  /* 0x0000000902027c11 */ /* 0x000fe2000b0f0eff */
[----:B------:R-:W-:Y:S01]  /*5cb0*/  STSM.16.M88.4 [R36], R112 ;  /* 0x0000007024007844 */ /* 0x000fe20000000200 */
[----:B------:R-:W-:Y:S01]  /*5cc0*/  BAR.SYNC.DEFER_BLOCKING 0x0 ;  /* 0x0000000000007b1d */ /* 0x000fe20000010000 */
[----:B------:R-:W-:-:S02]  /*5cd0*/  IADD3 R32, P6, R3, R0, RZ ;  /* 0x0000000003207210 */ /* 0x000fc40007fde0ff */
[----:B------:R-:W-:Y:S02]  /*5ce0*/  PRMT R45, R28, 0x7771, RZ ;  /* 0x000077711c2d7816 */ /* 0x000fe400000000ff */
[----:B------:R-:W-:Y:S01]  /*5cf0*/  LEA.HI.X.SX32 R33, R3, R2, 0x1, P6 ;  /* 0x0000000203217211 */ /* 0x000fe200030f0eff */
[----:B------:R-:W-:Y:S01]  /*5d00*/  VIADD R3, R181, 0x5 ;  /* 0x00000005b5037836 */ /* 0x000fe20000000000 */
[----:B------:R-:W-:Y:S02]  /*5d10*/  IADD3 R34, P6, R35, R0, RZ ;  /* 0x0000000023227210 */ /* 0x000fe40007fde0ff */
[----:B------:R-:W-:Y:S02]  /*5d20*/  PRMT R43, R29, 0x7770, RZ ;  /* 0x000077701d2b7816 */ /* 0x000fe400000000ff */
[----:B------:R-:W-:Y:S01]  /*5d30*/  LEA.HI.X.SX32 R35, R35, R2, 0x1, P6 ;  /* 0x0000000223237211 */ /* 0x000fe200030f0eff */
[----:B------:R-:W0:Y:S01]  /*5d40*/  LDS.128 R12, [R245] ;  /* 0x00000000f50c7984 */ /* 0x000e220000000c00 */
[----:B------:R-:W-:Y:S06]  /*5d50*/  BAR.SYNC.DEFER_BLOCKING 0x0 ;  /* 0x0000000000007b1d */ /* 0x000fec0000010000 */
[----:B------:R-:W-:Y:S02]  /*5d60*/  STSM.16.M88.4 [R36], R120 ;  /* 0x0000007824007844 */ /* 0x000fe40000000200 */
[----:B------:R-:W-:Y:S06]  /*5d70*/  BAR.SYNC.DEFER_BLOCKING 0x0 ;  /* 0x0000000000007b1d */ /* 0x000fec0000010000 */
[----:B------:R-:W3:Y:S02]  /*5d80*/  LDS.128 R8, [R245] ;  /* 0x00000000f5087984 */ /* 0x000ee40000000c00 */
[----:B------:R-:W-:Y:S06]  /*5d90*/  BAR.SYNC.DEFER_BLOCKING 0x0 ;  /* 0x0000000000007b1d */ /* 0x000fec0000010000 */
[----:B------:R-:W-:Y:S02]  /*5da0*/  STSM.16.M88.4 [R36], R128 ;  /* 0x0000008024007844 */ /* 0x000fe40000000200 */
[----:B------:R-:W-:Y:S06]  /*5db0*/  BAR.SYNC.DEFER_BLOCKING 0x0 ;  /* 0x0000000000007b1d */ /* 0x000fec0000010000 */
[----:B------:R-:W4:Y:S02]  /*5dc0*/  LDS.128 R16, [R245] ;  /* 0x00000000f5107984 */ /* 0x000f240000000c00 */
[----:B------:R-:W-:Y:S06]  /*5dd0*/  BAR.SYNC.DEFER_BLOCKING 0x0 ;  /* 0x0000000000007b1d */ /* 0x000fec0000010000 */
[----:B------:R-:W-:Y:S02]  /*5de0*/  STSM.16.M88.4 [R36], R136 ;  /* 0x0000008824007844 */ /* 0x000fe40000000200 */
[----:B------:R-:W-:Y:S06]  /*5df0*/  BAR.SYNC.DEFER_BLOCKING 0x0 ;  /* 0x0000000000007b1d */ /* 0x000fec0000010000 */
[----:B------:R-:W5:Y:S02]  /*5e00*/  LDS.128 R4, [R245] ;  /* 0x00000000f5047984 */ /* 0x000f640000000c00 */
[----:B------:R-:W-:Y:S06]  /*5e10*/  BAR.SYNC.DEFER_BLOCKING 0x0 ;  /* 0x0000000000007b1d */ /* 0x000fec0000010000 */
[----:B------:R1:W-:Y:S02]  /*5e20*/  STSM.16.M88.4 [R36], R144 ;  /* 0x0000009024007844 */ /* 0x0003e40000000200 */
[----:B------:R-:W-:Y:S01]  /*5e30*/  BAR.SYNC.DEFER_BLOCKING 0x0 ;  /* 0x0000000000007b1d */ /* 0x000fe20000010000 */
[----:B-1----:R-:W-:-:S04]  /*5e40*/  IADD3 R36, P6, R39, R0, RZ ;  /* 0x0000000027247210 */ /* 0x002fc80007fde0ff */
[C---:B------:R-:W-:Y:S01]  /*5e50*/  LEA.HI.X.SX32 R37, R39.reuse, R2, 0x1, P6 ;  /* 0x0000000227257211 */ /* 0x040fe200030f0eff */
[----:B------:R-:W-:Y:S01]  /*5e60*/  VIADD R39, R39, UR4 ;  /* 0x0000000427277c36 */ /* 0x000fe20008000000 */
[----:B------:R1:W-:Y:S01]  /*5e70*/  @P3 STG.E.U8 desc[UR12][R32.64], R41 ;  /* 0x0000002920003986 */ /* 0x0003e2000c10110c */
[----:B------:R-:W-:Y:S01]  /*5e80*/  ISETP.LT.AND P3, PT, R3, UR5, !P0 ;  /* 0x0000000503007c0c */ /* 0x000fe2000c761270 */
[----:B------:R-:W-:Y:S01]  /*5e90*/  VIADD R3, R181, 0x6 ;  /* 0x00000006b5037836 */ /* 0x000fe20000000000 */
[----:B------:R-:W-:Y:S01]  /*5ea0*/  ULDC UR5, c[0x0][0x22c] ;  /* 0x00008b0000057ab9 */ /* 0x000fe20000000800 */
[----:B------:R2:W-:Y:S03]  /*5eb0*/  @P2 STG.E.U8 desc[UR12][R34.64], R45 ;  /* 0x0000002d22002986 */ /* 0x0005e6000c10110c */
[----:B------:R-:W-:Y:S01]  /*5ec0*/  ISETP.LT.AND P2, PT, R3, UR5, !P0 ;  /* 0x0000000503007c0c */ /* 0x000fe2000c741270 */
[----:B------:R0:W-:Y:S01]  /*5ed0*/  @P1 STG.E.U8 desc[UR12][R36.64], R43 ;  /* 0x0000002b24001986 */ /* 0x0001e2000c10110c */
[----:B------:R-:W-:Y:S01]  /*5ee0*/  VIADD R3, R181, 0x7 ;  /* 0x00000007b5037836 */ /* 0x000fe20000000000 */
[----:B------:R-:W-:Y:S01]  /*5ef0*/  ULDC UR5, c[0x0][0x22c] ;  /* 0x00008b0000057ab9 */ /* 0x000fe20000000800 */
[C---:B-1----:R-:W-:Y:S01]  /*5f00*/  IADD3 R32, P6, R39.reuse, R0, RZ ;  /* 0x0000000027207210 */ /* 0x042fe20007fde0ff */
[----:B------:R-:W-:-:S02]  /*5f10*/  VIADD R41, R39, UR4 ;  /* 0x0000000427297c36 */ /* 0x000fc40008000000 */
[----:B------:R-:W-:Y:S01]  /*5f20*/  ISETP.LT.AND P1, PT, R3, UR5, !P0 ;  /* 0x0000000503007c0c */ /* 0x000fe2000c721270 */
[----:B------:R-:W-:Y:S01]  /*5f30*/  VIADD R3, R181, 0x8 ;  /* 0x00000008b5037836 */ /* 0x000fe20000000000 */
[----:B------:R-:W-:Y:S01]  /*5f40*/  LEA.HI.X.SX32 R33, R39, R2, 0x1, P6 ;  /* 0x0000000227217211 */ /* 0x000fe200030f0eff */
[----:B------:R-:W-:Y:S01]  /*5f50*/  ULDC UR5, c[0x0][0x22c] ;  /* 0x00008b0000057ab9 */ /* 0x000fe20000000800 */
[----:B--2---:R-:W-:Y:S01]  /*5f60*/  IADD3 R34, P6, R41, R0, RZ ;  /* 0x0000000029227210 */ /* 0x004fe20007fde0ff */
[----:B------:R-:W1:Y:S01]  /*5f70*/  LDS.128 R244, [R245] ;  /* 0x00000000f5f47984 */ /* 0x000e620000000c00 */
[----:B------:R-:W-:Y:S02]  /*5f80*/  PRMT R45, R29, 0x7771, RZ ;  /* 0x000077711d2d7816 */ /* 0x000fe400000000ff */
[C---:B------:R-:W-:Y:S01]  /*5f90*/  LEA.HI.X.SX32 R35, R41.reuse, R2, 0x1, P6 ;  /* 0x0000000229237211 */ /* 0x040fe200030f0eff */
[----:B------:R-:W-:Y:S01]  /*5fa0*/  VIADD R41, R41, UR4 ;  /* 0x0000000429297c36 */ /* 0x000fe20008000000 */
[----:B0-----:R-:W-:Y:S01]  /*5fb0*/  PRMT R43, R30, 0x7770, RZ ;  /* 0x000077701e2b7816 */ /* 0x001fe200000000ff */
[----:B------:R0:W-:Y:S01]  /*5fc0*/  @P4 STG.E.U8 desc[UR12][R32.64], R45 ;  /* 0x0000002d20004986 */ /* 0x0001e2000c10110c */
[----:B------:R-:W-:Y:S01]  /*5fd0*/  ISETP.LT.AND P4, PT, R3, UR5, !P0 ;  /* 0x0000000503007c0c */ /* 0x000fe2000c781270 */
[C---:B------:R-:W-:Y:S01]  /*5fe0*/  VIADD R39, R41.reuse, UR4 ;  /* 0x0000000429277c36 */ /* 0x040fe20008000000 */
[----:B------:R-:W-:Y:S01]  /*5ff0*/  IADD3 R36, P6, R41, R0, RZ ;  /* 0x0000000029247210 */ /* 0x000fe20007fde0ff */
[----:B------:R2:W-:Y:S01]  /*6000*/  @P5 STG.E.U8 desc[UR12][R34.64], R43 ;  /* 0x0000002b22005986 */ /* 0x0005e2000c10110c */
[----:B------:R-:W-:Y:S01]  /*6010*/  VIADD R3, R181, 0x9 ;  /* 0x00000009b5037836 */ /* 0x000fe20000000000 */
[----:B------:R-:W-:Y:S01]  /*6020*/  ULDC UR5, c[0x0][0x22c] ;  /* 0x00008b0000057ab9 */ /* 0x000fe20000000800 */
[----:B------:R-:W-:-:S03]  /*6030*/  LEA.HI.X.SX32 R37, R41, R2, 0x1, P6 ;  /* 0x0000000229257211 */ /* 0x000fc600030f0eff */
[----:B------:R-:W-:Y:S01]  /*6040*/  ISETP.LT.AND P5, PT, R3, UR5, !P0 ;  /* 0x0000000503007c0c */ /* 0x000fe2000c7a1270 */
[----:B------:R-:W-:Y:S01]  /*6050*/  VIADD R3, R181, 0xa ;  /* 0x0000000ab5037836 */ /* 0x000fe20000000000 */
[C---:B0-----:R-:W-:Y:S01]  /*6060*/  IADD3 R32, P6, R39.reuse, R0, RZ ;  /* 0x0000000027207210 */ /* 0x041fe20007fde0ff */
[----:B------:R-:W-:Y:S01]  /*6070*/  ULDC UR5, c[0x0][0x22c] ;  /* 0x00008b0000057ab9 */ /* 0x000fe20000000800 */
[----:B------:R-:W-:Y:S02]  /*6080*/  PRMT R45, R30, 0x7771, RZ ;  /* 0x000077711e2d7816 */ /* 0x000fe400000000ff */
[C---:B------:R-:W-:Y:S01]  /*6090*/  LEA.HI.X.SX32 R33, R39.reuse, R2, 0x1, P6 ;  /* 0x0000000227217211 */ /* 0x040fe200030f0eff */
[----:B------:R-:W-:Y:S01]  /*60a0*/  VIADD R39, R39, UR4 ;  /* 0x0000000427277c36 */ /* 0x000fe20008000000 */
[----:B--2---:R-:W-:Y:S01]  /*60b0*/  PRMT R43, R31, 0x7770, RZ ;  /* 0x000077701f2b7816 */ /* 0x004fe200000000ff */
        /* <DEDUP_REMOVED lines=10> */
[----:B0-----:R-:W-:Y:S01]  /*6160*/  IADD3 R36, P6, R41, R0, RZ ;  /* 0x0000000029247210 */ /* 0x001fe20007fde0ff */
        /* <DEDUP_REMOVED lines=28> */
[----:B------:R-:W-:-:S02]  /*6330*/  LEA.HI.X.SX32 R37, R39, R2, 0x1, P6 ;  /* 0x0000000227257211 */ /* 0x000fc400030f0eff */
[----:B------:R-:W-:Y:S02]  /*6340*/  IADD3 R28, P6, R41, R0, RZ ;  /* 0x00000000291c7210 */ /* 0x000fe40007fde0ff */
[----:B------:R-:W-:Y:S01]  /*6350*/  ISETP.LT.AND P3, PT, R3, UR5, !P0 ;  /* 0x0000000503007c0c */ /* 0x000fe2000c761270 */
[----:B------:R-:W-:Y:S01]  /*6360*/  VIADD R3, R181, 0x10 ;  /* 0x00000010b5037836 */ /* 0x000fe20000000000 */
[----:B0-----:R-:W-:Y:S01]  /*6370*/  PRMT R45, R29, 0x7773, RZ ;  /* 0x000077731d2d7816 */ /* 0x001fe200000000ff */
[----:B------:R-:W-:Y:S01]  /*6380*/  ULDC UR5, c[0x0][0x22c] ;  /* 0x00008b0000057ab9 */ /* 0x000fe20000000800 */
        /* <DEDUP_REMOVED lines=12> */
[----:B------:R-:W-:Y:S02]  /*6450*/  PRMT R41, R31, 0x7773, RZ ;  /* 0x000077731f297816 */ /* 0x000fe400000000ff */
[C---:B------:R-:W-:Y:S01]  /*6460*/  LEA.HI.X.SX32 R35, R39.reuse, R2, 0x1, P6 ;  /* 0x0000000227237211 */ /* 0x040fe200030f0eff */
[----:B------:R-:W-:Y:S01]  /*6470*/  VIADD R39, R39, UR4 ;  /* 0x0000000427277c36 */ /* 0x000fe20008000000 */
[----:B0-----:R-:W-:Y:S02]  /*6480*/  PRMT R45, R30, 0x7773, RZ ;  /* 0x000077731e2d7816 */ /* 0x001fe400000000ff */
[----:B--2---:R-:W-:Y:S01]  /*6490*/  PRMT R43, R31, 0x7772, RZ ;  /* 0x000077721f2b7816 */ /* 0x004fe200000000ff */
[C---:B------:R-:W-:Y:S01]  /*64a0*/  VIADD R37, R39.reuse, UR4 ;  /* 0x0000000427257c36 */ /* 0x040fe20008000000 */
[----:B------:R-:W-:Y:S01]  /*64b0*/  IADD3 R28, P6, R39, R0, RZ ;  /* 0x00000000271c7210 */ /* 0x000fe20007fde0ff */
[----:B------:R0:W-:Y:S01]  /*64c0*/  @P4 STG.E.U8 desc[UR12][R32.64], R45 ;  /* 0x0000002d20004986 */ /* 0x0001e2000c10110c */
[----:B------:R-:W-:Y:S01]  /*64d0*/  ISETP.LT.AND P1, PT, R3, UR5, !P0 ;  /* 0x0000000503007c0c */ /* 0x000fe2000c721270 */
[----:B------:R-:W-:Y:S01]  /*64e0*/  VIADD R3, R181, 0x12 ;  /* 0x00000012b5037836 */ /* 0x000fe20000000000 */
[----:B------:R-:W-:Y:S01]  /*64f0*/  LEA.HI.X.SX32 R29, R39, R2, 0x1, P6 ;  /* 0x00000002271d7211 */ /* 0x000fe200030f0eff */
[----:B------:R2:W-:Y:S01]  /*6500*/  @P5 STG.E.U8 desc[UR12][R34.64], R43 ;  /* 0x0000002b22005986 */ /* 0x0005e2000c10110c */
[C---:B------:R-:W-:Y:S01]  /*6510*/  IADD3 R30, P6, R37.reuse, R0, RZ ;  /* 0x00000000251e7210 */ /* 0x040fe20007fde0ff */
[----:B------:R-:W-:Y:S01]  /*6520*/  ULDC UR5, c[0x0][0x22c] ;  /* 0x00008b0000057ab9 */ /* 0x000fe20000000800 */
[----:B------:R-:W-:Y:S01]  /*6530*/  PRMT R39, R24, 0x7771, RZ ;  /* 0x0000777118277816 */ /* 0x000fe200000000ff */
[----:B------:R3:W-:Y:S01]  /*6540*/  @P3 STG.E.U8 desc[UR12][R28.64], R41 ;  /* 0x000000291c003986 */ /* 0x0007e2000c10110c */
[C---:B------:R-:W-:Y:S01]  /*6550*/  LEA.HI.X.SX32 R31, R37.reuse, R2, 0x1, P6 ;  /* 0x00000002251f7211 */ /* 0x040fe200030f0eff */
[----:B------:R-:W-:Y:S01]  /*6560*/  VIADD R37, R37, UR4 ;  /* 0x0000000425257c36 */ /* 0x000fe20008000000 */
[----:B------:R-:W-:Y:S01]  /*6570*/  ISETP.LT.AND P4, PT, R3, UR5, !P0 ;  /* 0x0000000503007c0c */ /* 0x000fe2000c781270 */
[----:B------:R-:W-:Y:S01]  /*6580*/  VIADD R3, R181, 0x13 ;  /* 0x00000013b5037836 */ /* 0x000fe20000000000 */
[----:B------:R-:W-:-:S02]  /*6590*/  ULDC UR5, c[0x0][0x22c] ;  /* 0x00008b0000057ab9 */ /* 0x000fc40000000800 */
[C---:B0-----:R-:W-:Y:S01]  /*65a0*/  IADD3 R32, P6, R37.reuse, R0, RZ ;  /* 0x0000000025207210 */ /* 0x041fe20007fde0ff */
[C---:B--2---:R-:W-:Y:S01]  /*65b0*/  VIADD R35, R37.reuse, UR4 ;  /* 0x0000000425237c36 */ /* 0x044fe20008000000 */
[----:B------:R-:W-:Y:S02]  /*65c0*/  PRMT R43, R24, 0x7770, RZ ;  /* 0x00007770182b7816 */ /* 0x000fe400000000ff */
[----:B------:R-:W-:Y:S02]  /*65d0*/  LEA.HI.X.SX32 R33, R37, R2, 0x1, P6 ;  /* 0x0000000225217211 */ /* 0x000fe400030f0eff */
[----:B---3--:R-:W-:Y:S01]  /*65e0*/  IADD3 R28, P6, R35, R0, RZ ;  /* 0x00000000231c7210 */ /* 0x008fe20007fde0ff */
[----:B------:R0:W-:Y:S01]  /*65f0*/  @P2 STG.E.U8 desc[UR12][R30.64], R43 ;  /* 0x0000002b1e002986 */ /* 0x0001e2000c10110c */
[----:B------:R-:W-:Y:S01]  /*6600*/  ISETP.LT.AND P5, PT, R3, UR5, !P0 ;  /* 0x0000000503007c0c */ /* 0x000fe2000c7a1270 */
[----:B------:R-:W-:Y:S01]  /*6610*/  VIADD R3, R181, 0x14 ;  /* 0x00000014b5037836 */ /* 0x000fe20000000000 */
[C---:B------:R-:W-:Y:S01]  /*6620*/  LEA.HI.X.SX32 R29, R35.reuse, R2, 0x1, P6 ;  /* 0x00000002231d7211 */ /* 0x040fe200030f0eff */
[----:B------:R-:W-:Y:S01]  /*6630*/  VIADD R35, R35, UR4 ;  /* 0x0000000423237c36 */ /* 0x000fe20008000000 */
[----:B------:R2:W-:Y:S01]  /*6640*/  @P1 STG.E.U8 desc[UR12][R32.64], R39 ;  /* 0x0000002720001986 */ /* 0x0005e2000c10110c */
[----:B------:R-:W-:Y:S01]  /*6650*/  PRMT R41, R25, 0x7770, RZ ;  /* 0x0000777019297816 */ /* 0x000fe200000000ff */
[----:B------:R-:W-:Y:S01]  /*6660*/  ULDC UR5, c[0x0][0x22c] ;  /* 0x00008b0000057ab9 */ /* 0x000fe20000000800 */
[----:B------:R-:W-:Y:S01]  /*6670*/  VIADD R37, R35, UR4 ;  /* 0x0000000423257c36 */ /* 0x000fe20008000000 */
[----:B------:R-:W-:Y:S01]  /*6680*/  ISETP.LT.AND P3, PT, R3, UR5, !P0 ;  /* 0x0000000503007c0c */ /* 0x000fe2000c761270 */
[----:B------:R-:W-:Y:S01]  /*6690*/  VIADD R3, R181, 0x15 ;  /* 0x00000015b5037836 */ /* 0x000fe20000000000 */
[----:B------:R3:W-:Y:S01]  /*66a0*/  @P4 STG.E.U8 desc[UR12][R28.64], R41 ;  /* 0x000000291c004986 */ /* 0x0007e2000c10110c */
[----:B0-----:R-:W-:Y:S01]  /*66b0*/  IADD3 R30, P6, R35, R0, RZ ;  /* 0x00000000231e7210 */ /* 0x001fe20007fde0ff */
[----:B------:R-:W-:-:S02]  /*66c0*/  ULDC UR5, c[0x0][0x22c] ;  /* 0x00008b0000057ab9 */ /* 0x000fc40000000800 */
[----:B------:R-:W-:Y:S01]  /*66d0*/  ISETP.LT.AND P2, PT, R3, UR5, !P0 ;  /* 0x0000000503007c0c */ /* 0x000fe2000c741270 */
[----:B------:R-:W-:Y:S01]  /*66e0*/  VIADD R3, R181, 0x16 ;  /* 0x00000016b5037836 */ /* 0x000fe20000000000 */
[----:B------:R-:W-:Y:S01]  /*66f0*/  LEA.HI.X.SX32 R31, R35, R2, 0x1, P6 ;  /* 0x00000002231f7211 */ /* 0x000fe200030f0eff */
[----:B------:R-:W-:Y:S01]  /*6700*/  ULDC UR5, c[0x0][0x22c] ;  /* 0x00008b0000057ab9 */ /* 0x000fe20000000800 */
[----:B--2---:R-:W-:Y:S02]  /*6710*/  IADD3 R32, P6, R37, R0, RZ ;  /* 0x0000000025207210 */ /* 0x004fe40007fde0ff */
[----:B------:R-:W-:Y:S02]  /*6720*/  PRMT R39, R25, 0x7771, RZ ;  /* 0x0000777119277816 */ /* 0x000fe400000000ff */
[C---:B------:R-:W-:Y:S01]  /*6730*/  LEA.HI.X.SX32 R33, R37.reuse, R2, 0x1, P6 ;  /* 0x0000000225217211 */ /* 0x040fe200030f0eff */
[----:B------:R-:W-:Y:S01]  /*6740*/  VIADD R37, R37, UR4 ;  /* 0x0000000425257c36 */ /* 0x000fe20008000000 */
[----:B---3--:R-:W-:Y:S01]  /*6750*/  PRMT R41, R26, 0x7770, RZ ;  /* 0x000077701a297816 */ /* 0x008fe200000000ff */
        /* <DEDUP_REMOVED lines=63> */
[----:B------:R-:W-:Y:S01]  /*6b50*/  PRMT R35, R26, 0x7772, RZ ;  /* 0x000077721a237816 */ /* 0x000fe200000000ff */
[----:B------:R0:W-:Y:S01]  /*6b60*/  @P1 STG.E.U8 desc[UR12][R28.64], R39 ;  /* 0x000000271c001986 */ /* 0x0001e2000c10110c */
[----:B------:R-:W-:Y:S01]  /*6b70*/  ISETP.LT.AND P3, PT, R3, UR5, !P0 ;  /* 0x0000000503007c0c */ /* 0x000fe2000c761270 */
[C---:B--2---:R-:W-:Y:S01]  /*6b80*/  VIADD R33, R37.reuse, UR4 ;  /* 0x0000000425217c36 */ /* 0x044fe20008000000 */
[----:B------:R-:W-:Y:S01]  /*6b90*/  IADD3 R30, P6, R37, R0, RZ ;  /* 0x00000000251e7210 */ /* 0x000fe20007fde0ff */
[----:B------:R2:W-:Y:S01]  /*6ba0*/  @P4 STG.E.U8 desc[UR12][R24.64], R35 ;  /* 0x0000002318004986 */ /* 0x0005e2000c10110c */
[----:B------:R-:W-:Y:S01]  /*6bb0*/  VIADD R3, R181, 0x1f ;  /* 0x0000001fb5037836 */ /* 0x000fe20000000000 */
[----:B------:R-:W-:Y:S01]  /*6bc0*/  ULDC UR5, c[0x0][0x22c] ;  /* 0x00008b0000057ab9 */ /* 0x000fe20000000800 */
[----:B------:R-:W-:-:S02]  /*6bd0*/  LEA.HI.X.SX32 R31, R37, R2, 0x1, P6 ;  /* 0x00000002251f7211 */ /* 0x000fc400030f0eff */
[----:B------:R-:W-:Y:S02]  /*6be0*/  PRMT R41, R26, 0x7773, RZ ;  /* 0x000077731a297816 */ /* 0x000fe400000000ff */
[----:B------:R-:W-:Y:S01]  /*6bf0*/  ISETP.LT.AND P2, PT, R3, UR5, !P0 ;  /* 0x0000000503007c0c */ /* 0x000fe2000c741270 */
[----:B------:R-:W-:Y:S01]  /*6c00*/  VIADD R3, R181, 0x20 ;  /* 0x00000020b5037836 */ /* 0x000fe20000000000 */
[----:B0-----:R-:W-:Y:S01]  /*6c10*/  IADD3 R28, P6, R33, R0, RZ ;  /* 0x00000000211c7210 */ /* 0x001fe20007fde0ff */
[----:B------:R-:W-:Y:S01]  /*6c20*/  ULDC UR5, c[0x0][0x22c] ;  /* 0x00008b0000057ab9 */ /* 0x000fe20000000800 */
[----:B------:R-:W-:Y:S01]  /*6c30*/  PRMT R39, R27, 0x7772, RZ ;  /* 0x000077721b277816 */ /* 0x000fe200000000ff */
[----:B------:R0:W-:Y:S01]  /*6c40*/  @P5 STG.E.U8 desc[UR12][R30.64], R41 ;  /* 0x000000291e005986 */ /* 0x0001e2000c10110c */
[C---:B------:R-:W-:Y:S01]  /*6c50*/  LEA.HI.X.SX32 R29, R33.reuse, R2, 0x1, P6 ;  /* 0x00000002211d7211 */ /* 0x040fe200030f0eff */
[----:B------:R-:W-:Y:S01]  /*6c60*/  VIADD R33, R33, UR4 ;  /* 0x0000000421217c36 */ /* 0x000fe20008000000 */
[----:B------:R-:W-:-:S02]  /*6c70*/  PRMT R37, R27, 0x7773, RZ ;  /* 0x000077731b257816 */ /* 0x000fc400000000ff */
[----:B------:R-:W-:Y:S01]  /*6c80*/  ISETP.LT.AND P1, PT, R3, UR5, !P0 ;  /* 0x0000000503007c0c */ /* 0x000fe2000c721270 */
[C---:B--2---:R-:W-:Y:S01]  /*6c90*/  VIADD R35, R33.reuse, UR4 ;  /* 0x0000000421237c36 */ /* 0x044fe20008000000 */
[----:B------:R-:W-:Y:S01]  /*6ca0*/  IADD3 R24, P6, R33, R0, RZ ;  /* 0x0000000021187210 */ /* 0x000fe20007fde0ff */
[----:B------:R2:W-:Y:S01]  /*6cb0*/  @P3 STG.E.U8 desc[UR12][R28.64], R39 ;  /* 0x000000271c003986 */ /* 0x0005e2000c10110c */
[----:B------:R-:W-:Y:S01]  /*6cc0*/  VIADD R3, R181, 0x21 ;  /* 0x00000021b5037836 */ /* 0x000fe20000000000 */
[----:B------:R-:W-:Y:S01]  /*6cd0*/  ULDC UR5, c[0x0][0x22c] ;  /* 0x00008b0000057ab9 */ /* 0x000fe20000000800 */
[----:B------:R-:W-:Y:S02]  /*6ce0*/  LEA.HI.X.SX32 R25, R33, R2, 0x1, P6 ;  /* 0x0000000221197211 */ /* 0x000fe400030f0eff */
[----:B------:R-:W-:Y:S02]  /*6cf0*/  IADD3 R26, P6, R35, R0, RZ ;  /* 0x00000000231a7210 */ /* 0x000fe40007fde0ff */
[----:B------:R-:W-:Y:S01]  /*6d00*/  ISETP.LT.AND P4, PT, R3, UR5, !P0 ;  /* 0x0000000503007c0c */ /* 0x000fe2000c781270 */
[----:B------:R3:W-:Y:S01]  /*6d10*/  @P2 STG.E.U8 desc[UR12][R24.64], R37 ;  /* 0x0000002518002986 */ /* 0x0007e2000c10110c */
[C---:B------:R-:W-:Y:S01]  /*6d20*/  LEA.HI.X.SX32 R27, R35.reuse, R2, 0x1, P6 ;  /* 0x00000002231b7211 */ /* 0x040fe200030f0eff */
[----:B------:R-:W-:Y:S01]  /*6d30*/  VIADD R35, R35, UR4 ;  /* 0x0000000423237c36 */ /* 0x000fe20008000000 */
[----:B------:R-:W-:Y:S01]  /*6d40*/  PRMT R33, R20, 0x7770, RZ ;  /* 0x0000777014217816 */ /* 0x000fe200000000ff */
[----:B------:R-:W-:Y:S01]  /*6d50*/  VIADD R3, R181, 0x22 ;  /* 0x00000022b5037836 */ /* 0x000fe20000000000 */
[----:B------:R-:W-:Y:S01]  /*6d60*/  ULDC UR5, c[0x0][0x22c] ;  /* 0x00008b0000057ab9 */ /* 0x000fe20000000800 */
[C---:B0-----:R-:W-:Y:S01]  /*6d70*/  VIADD R31, R35.reuse, UR4 ;  /* 0x00000004231f7c36 */ /* 0x041fe20008000000 */
[----:B--2---:R-:W-:Y:S01]  /*6d80*/  IADD3 R28, P6, R35, R0, RZ ;  /* 0x00000000231c7210 */ /* 0x004fe20007fde0ff */
[----:B------:R0:W-:Y:S01]  /*6d90*/  @P1 STG.E.U8 desc[UR12][R26.64], R33 ;  /* 0x000000211a001986 */ /* 0x0001e2000c10110c */
[----:B------:R-:W-:Y:S01]  /*6da0*/  ISETP.LT.AND P5, PT, R3, UR5, !P0 ;  /* 0x0000000503007c0c */ /* 0x000fe2000c7a1270 */
[----:B------:R-:W-:Y:S01]  /*6db0*/  VIADD R3, R181, 0x23 ;  /* 0x00000023b5037836 */ /* 0x000fe20000000000 */
[----:B------:R-:W-:Y:S01]  /*6dc0*/  LEA.HI.X.SX32 R29, R35, R2, 0x1, P6 ;  /* 0x00000002231d7211 */ /* 0x000fe200030f0eff */
[----:B------:R-:W-:Y:S01]  /*6dd0*/  ULDC UR5, c[0x0][0x22c] ;  /* 0x00008b0000057ab9 */ /* 0x000fe20000000800 */
[----:B---3--:R-:W-:-:S02]  /*6de0*/  IADD3 R24, P6, R31, R0, RZ ;  /* 0x000000001f187210 */ /* 0x008fc40007fde0ff */
[----:B------:R-:W-:Y:S02]  /*6df0*/  PRMT R35, R20, 0x7771, RZ ;  /* 0x0000777114237816 */ /* 0x000fe400000000ff */
[C---:B------:R-:W-:Y:S01]  /*6e00*/  LEA.HI.X.SX32 R25, R31.reuse, R2, 0x1, P6 ;  /* 0x000000021f197211 */ /* 0x040fe200030f0eff */
[----:B------:R-:W-:Y:S01]  /*6e10*/  VIADD R31, R31, UR4 ;  /* 0x000000041f1f7c36 */ /* 0x000fe20008000000 */
[----:B------:R-:W-:Y:S01]  /*6e20*/  ISETP.LT.AND P3, PT, R3, UR5, !P0 ;  /* 0x0000000503007c0c */ /* 0x000fe2000c761270 */
[----:B------:R2:W-:Y:S01]  /*6e30*/  @P4 STG.E.U8 desc[UR12][R28.64], R35 ;  /* 0x000000231c004986 */ /* 0x0005e2000c10110c */
[----:B------:R-:W-:Y:S01]  /*6e40*/  PRMT R37, R21, 0x7770, RZ ;  /* 0x0000777015257816 */ /* 0x000fe200000000ff */
[C---:B0-----:R-:W-:Y:S01]  /*6e50*/  VIADD R33, R31.reuse, UR4 ;  /* 0x000000041f217c36 */ /* 0x041fe20008000000 */
[----:B------:R-:W-:Y:S01]  /*6e60*/  IADD3 R26, P6, R31, R0, RZ ;  /* 0x000000001f1a7210 */ /* 0x000fe20007fde0ff */
[----:B------:R-:W-:Y:S01]  /*6e70*/  VIADD R3, R181, 0x24 ;  /* 0x00000024b5037836 */ /* 0x000fe20000000000 */
[----:B------:R-:W-:Y:S01]  /*6e80*/  ULDC UR5, c[0x0][0x22c] ;  /* 0x00008b0000057ab9 */ /* 0x000fe20000000800 */
[----:B------:R0:W-:Y:S01]  /*6e90*/  @P5 STG.E.U8 desc[UR12][R24.64], R37 ;  /* 0x0000002518005986 */ /* 0x0001e2000c10110c */
[----:B------:R-:W-:-:S02]  /*6ea0*/  LEA.HI.X.SX32 R27, R31, R2, 0x1, P6 ;  /* 0x000000021f1b7211 */ /* 0x000fc400030f0eff */
[----:B------:R-:W-:Y:S01]  /*6eb0*/  ISETP.LT.AND P2, PT, R3, UR5, !P0 ;  /* 0x0000000503007c0c */ /* 0x000fe2000c741270 */
[----:B------:R-:W-:Y:S01]  /*6ec0*/  VIADD R3, R181, 0x25 ;  /* 0x00000025b5037836 */ /* 0x000fe20000000000 */
[----:B------:R-:W-:Y:S01]  /*6ed0*/  ULDC UR5, c[0x0][0x22c] ;  /* 0x00008b0000057ab9 */ /* 0x000fe20000000800 */
[----:B--2---:R-:W-:Y:S02]  /*6ee0*/  IADD3 R28, P6, R33, R0, RZ ;  /* 0x00000000211c7210 */ /* 0x004fe40007fde0ff */
[----:B------:R-:W-:Y:S02]  /*6ef0*/  PRMT R35, R21, 0x7771, RZ ;  /* 0x0000777115237816 */ /* 0x000fe400000000ff */
[C---:B------:R-:W-:Y:S01]  /*6f00*/  LEA.HI.X.SX32 R29, R33.reuse, R2, 0x1, P6 ;  /* 0x00000002211d7211 */ /* 0x040fe200030f0eff */
[----:B------:R-:W-:Y:S01]  /*6f10*/  VIADD R33, R33, UR4 ;  /* 0x0000000421217c36 */ /* 0x000fe20008000000 */
[----:B------:R-:W-:Y:S01]  /*6f20*/  ISETP.LT.AND P1, PT, R3, UR5, !P0 ;  /* 0x0000000503007c0c */ /* 0x000fe2000c721270 */
[----:B------:R2:W-:Y:S01]  /*6f30*/  @P3 STG.E.U8 desc[UR12][R26.64], R35 ;  /* 0x000000231a003986 */ /* 0x0005e2000c10110c */
[----:B0-----:R-:W-:Y:S01]  /*6f40*/  PRMT R37, R22, 0x7770, RZ ;  /* 0x0000777016257816 */ /* 0x001fe200000000ff */
[C---:B------:R-:W-:Y:S01]  /*6f50*/  VIADD R31, R33.reuse, UR4 ;  /* 0x00000004211f7c36 */ /* 0x040fe20008000000 */
        /* <DEDUP_REMOVED lines=8> */
[C---:B--2---:R-:W-:Y:S02]  /*6fe0*/  IADD3 R26, P6, R31.reuse, R0, RZ ;  /* 0x000000001f1a7210 */ /* 0x044fe40007fde0ff */
        /* <DEDUP_REMOVED lines=44> */
[----:B------:R-:W-:Y:S02]  /*72b0*/  IADD3 R20, P6, R33, R0, RZ ;  /* 0x0000000021147210 */ /* 0x000fe40007fde0ff */
[----:B------:R-:W-:Y:S01]  /*72c0*/  ISETP.LT.AND P5, PT, R3, UR5, !P0 ;  /* 0x0000000503007c0c */ /* 0x000fe2000c7a1270 */
[----:B------:R-:W-:Y:S01]  /*72d0*/  VIADD R3, R181, 0x2d ;  /* 0x0000002db5037836 */ /* 0x000fe20000000000 */
[----:B--2---:R-:W-:Y:S01]  /*72e0*/  PRMT R35, R21, 0x7773, RZ ;  /* 0x0000777315237816 */ /* 0x004fe200000000ff */
[----:B------:R-:W-:Y:S01]  /*72f0*/  ULDC UR5, c[0x0][0x22c] ;  /* 0x00008b0000057ab9 */ /* 0x000fe20000000800 */
        /* <DEDUP_REMOVED lines=19> */
[----:B------:R-:W-:Y:S01]  /*7430*/  VIADD R3, R181, 0x30 ;  /* 0x00000030b5037836 */ /* 0x000fe20000000000 */
[----:B------:R-:W-:Y:S01]  /*7440*/  PRMT R35, R23, 0x7772, RZ ;  /* 0x0000777217237816 */ /* 0x000fe200000000ff */
[C---:B0-----:R-:W-:Y:S01]  /*7450*/  VIADD R31, R29.reuse, UR4 ;  /* 0x000000041d1f7c36 */ /* 0x041fe20008000000 */
[----:B------:R-:W-:Y:S01]  /*7460*/  IADD3 R20, P6, R29, R0, RZ ;  /* 0x000000001d147210 */ /* 0x000fe20007fde0ff */
[----:B------:R-:W-:Y:S01]  /*7470*/  ULDC UR5, c[0x0][0x22c] ;  /* 0x00008b0000057ab9 */ /* 0x000fe20000000800 */
[----:B------:R-:W-:Y:S01]  /*7480*/  PRMT R33, R23, 0x7773, RZ ;  /* 0x0000777317217816 */ /* 0x000fe200000000ff */
[----:B------:R0:W-:Y:S01]  /*7490*/  @P3 STG.E.U8 desc[UR12][R26.64], R37 ;  /* 0x000000251a003986 */ /* 0x0001e2000c10110c */
[----:B------:R-:W-:-:S02]  /*74a0*/  LEA.HI.X.SX32 R21, R29, R2, 0x1, P6 ;  /* 0x000000021d157211 */ /* 0x000fc400030f0eff */
[----:B------:R-:W-:Y:S01]  /*74b0*/  IADD3 R22, P6, R31, R0, RZ ;  /* 0x000000001f167210 */ /* 0x000fe20007fde0ff */
[----:B------:R2:W-:Y:S01]  /*74c0*/  @P2 STG.E.U8 desc[UR12][R24.64], R35 ;  /* 0x0000002318002986 */ /* 0x0005e2000c10110c */
[----:B------:R-:W-:Y:S01]  /*74d0*/  ISETP.LT.AND P4, PT, R3, UR5, !P0 ;  /* 0x0000000503007c0c */ /* 0x000fe2000c781270 */
[----:B------:R-:W-:Y:S01]  /*74e0*/  VIADD R3, R181, 0x31 ;  /* 0x00000031b5037836 */ /* 0x000fe20000000000 */
[C---:B------:R-:W-:Y:S01]  /*74f0*/  LEA.HI.X.SX32 R23, R31.reuse, R2, 0x1, P6 ;  /* 0x000000021f177211 */ /* 0x040fe200030f0eff */
[----:B------:R-:W-:Y:S01]  /*7500*/  VIADD R31, R31, UR4 ;  /* 0x000000041f1f7c36 */ /* 0x000fe20008000000 */
[----:B------:R-:W-:Y:S01]  /*7510*/  ULDC UR5, c[0x0][0x22c] ;  /* 0x00008b0000057ab9 */ /* 0x000fe20000000800 */
[----:B------:R3:W-:Y:S01]  /*7520*/  @P1 STG.E.U8 desc[UR12][R20.64], R33 ;  /* 0x0000002114001986 */ /* 0x0007e2000c10110c */
[----:B------:R-:W-:Y:S01]  /*7530*/  ISETP.LT.AND P5, PT, R3, UR5, !P0 ;  /* 0x0000000503007c0c */ /* 0x000fe2000c7a1270 */
[----:B0-----:R-:W-:Y:S01]  /*7540*/  VIADD R27, R31, UR4 ;  /* 0x000000041f1b7c36 */ /* 0x001fe20008000000 */
[----:B------:R-:W-:Y:S01]  /*7550*/  PRMT R29, R12, 0x7770, RZ ;  /* 0x000077700c1d7816 */ /* 0x000fe200000000ff */
[----:B------:R-:W-:Y:S01]  /*7560*/  VIADD R3, R181, 0x32 ;  /* 0x00000032b5037836 */ /* 0x000fe20000000000 */
[----:B------:R-:W-:Y:S01]  /*7570*/  ULDC UR5, c[0x0][0x22c] ;  /* 0x00008b0000057ab9 */ /* 0x000fe20000000800 */
[----:B--2---:R-:W-:-:S02]  /*7580*/  IADD3 R24, P6, R31, R0, RZ ;  /* 0x000000001f187210 */ /* 0x004fc40007fde0ff */
[----:B------:R0:W-:Y:S01]  /*7590*/  @P4 STG.E.U8 desc[UR12][R22.64], R29 ;  /* 0x0000001d16004986 */ /* 0x0001e2000c10110c */
[----:B------:R-:W-:Y:S01]  /*75a0*/  ISETP.LT.AND P3, PT, R3, UR5, !P0 ;  /* 0x0000000503007c0c */ /* 0x000fe2000c761270 */
[----:B------:R-:W-:Y:S01]  /*75b0*/  VIADD R3, R181, 0x33 ;  /* 0x00000033b5037836 */ /* 0x000fe20000000000 */
[----:B------:R-:W-:Y:S01]  /*75c0*/  LEA.HI.X.SX32 R25, R31, R2, 0x1, P6 ;  /* 0x000000021f197211 */ /* 0x000fe200030f0eff */
[----:B------:R-:W-:Y:S01]  /*75d0*/  ULDC UR5, c[0x0][0x22c] ;  /* 0x00008b0000057ab9 */ /* 0x000fe20000000800 */
[C---:B---3--:R-:W-:Y:S02]  /*75e0*/  IADD3 R20, P6, R27.reuse, R0, RZ ;  /* 0x000000001b147210 */ /* 0x048fe40007fde0ff */
        /* <DEDUP_REMOVED lines=118> */
[----:B------:R-:W-:Y:S01]  /*7d50*/  ULDC UR5, c[0x0][0x22c] ;  /* 0x00008b0000057ab9 */ /* 0x000fe20000000800 */
[----:B------:R-:W-:Y:S01]  /*7d60*/  VIADD R3, R181, 0x42 ;  /* 0x00000042b5037836 */ /* 0x000fe20000000000 */
[----:B------:R-:W-:-:S02]  /*7d70*/  PRMT R25, R8, 0x7770, RZ ;  /* 0x0000777008197816 */ /* 0x000fc400000000ff */
[----:B--2---:R-:W-:Y:S02]  /*7d80*/  IADD3 R20, P6, R27, R0, RZ ;  /* 0x000000001b147210 */ /* 0x004fe40007fde0ff */
[----:B------:R-:W-:Y:S01]  /*7d90*/  ISETP.LT.AND P2, PT, R3, UR5, !P0 ;  /* 0x0000000503007c0c */ /* 0x000fe2000c741270 */
[----:B------:R-:W-:Y:S01]  /*7da0*/  VIADD R3, R181, 0x43 ;  /* 0x00000043b5037836 */ /* 0x000fe20000000000 */
[----:B------:R-:W-:Y:S01]  /*7db0*/  LEA.HI.X.SX32 R21, R27, R2, 0x1, P6 ;  /* 0x000000021b157211 */ /* 0x000fe200030f0eff */
[----:B------:R-:W-:Y:S01]  /*7dc0*/  ULDC UR5, c[0x0][0x22c] ;  /* 0x00008b0000057ab9 */ /* 0x000fe20000000800 */
[C---:B---3--:R-:W-:Y:S01]  /*7dd0*/  IADD3 R12, P6, R23.reuse, R0, RZ ;  /* 0x00000000170c7210 */ /* 0x048fe20007fde0ff */
[----:B------:R0:W-:Y:S01]  /*7de0*/  @P5 STG.E.U8 desc[UR12][R14.64], R25 ;  /* 0x000000190e005986 */ /* 0x0001e2000c10110c */
[----:B------:R-:W-:Y:S02]  /*7df0*/  PRMT R27, R8, 0x7771, RZ ;  /* 0x00007771081b7816 */ /* 0x000fe400000000ff */
[C---:B------:R-:W-:Y:S01]  /*7e00*/  LEA.HI.X.SX32 R13, R23.reuse, R2, 0x1, P6 ;  /* 0x00000002170d7211 */ /* 0x040fe200030f0eff */
[----:B------:R-:W-:Y:S01]  /*7e10*/  VIADD R23, R23, UR4 ;  /* 0x0000000417177c36 */ /* 0x000fe20008000000 */
[----:B------:R-:W-:Y:S01]  /*7e20*/  ISETP.LT.AND P1, PT, R3, UR5, !P0 ;  /* 0x0000000503007c0c */ /* 0x000fe2000c721270 */
[----:B------:R-:W-:Y:S01]  /*7e30*/  VIADD R3, R181, 0x44 ;  /* 0x00000044b5037836 */ /* 0x000fe20000000000 */
[----:B------:R2:W-:Y:S01]  /*7e40*/  @P3 STG.E.U8 desc[UR12][R20.64], R27 ;  /* 0x0000001b14003986 */ /* 0x0005e2000c10110c */
[----:B------:R-:W-:Y:S01]  /*7e50*/  ULDC UR5, c[0x0][0x22c] ;  /* 0x00008b0000057ab9 */ /* 0x000fe20000000800 */
[----:B------:R-:W-:-:S02]  /*7e60*/  PRMT R29, R9, 0x7770, RZ ;  /* 0x00007770091d7816 */ /* 0x000fc400000000ff */
[----:B------:R-:W-:Y:S01]  /*7e70*/  ISETP.LT.AND P4, PT, R3, UR5, !P0 ;  /* 0x0000000503007c0c */ /* 0x000fe2000c781270 */
[C---:B0-----:R-:W-:Y:S01]  /*7e80*/  VIADD R25, R23.reuse, UR4 ;  /* 0x0000000417197c36 */ /* 0x041fe20008000000 */
[----:B------:R-:W-:Y:S01]  /*7e90*/  IADD3 R14, P6, R23, R0, RZ ;  /* 0x00000000170e7210 */ /* 0x000fe20007fde0ff */
[----:B------:R-:W-:Y:S01]  /*7ea0*/  VIADD R3, R181, 0x45 ;  /* 0x00000045b5037836 */ /* 0x000fe20000000000 */
[----:B------:R-:W-:Y:S01]  /*7eb0*/  ULDC UR5, c[0x0][0x22c] ;  /* 0x00008b0000057ab9 */ /* 0x000fe20000000800 */
[----:B------:R0:W-:Y:S01]  /*7ec0*/  @P2 STG.E.U8 desc[UR12][R12.64], R29 ;  /* 0x0000001d0c002986 */ /* 0x0001e2000c10110c */
[----:B------:R-:W-:Y:S02]  /*7ed0*/  LEA.HI.X.SX32 R15, R23, R2, 0x1, P6 ;  /* 0x00000002170f7211 */ /* 0x000fe400030f0eff */
[----:B--2---:R-:W-:Y:S02]  /*7ee0*/  IADD3 R20, P6, R25, R0, RZ ;  /* 0x0000000019147210 */ /* 0x004fe40007fde0ff */
[----:B------:R-:W-:Y:S01]  /*7ef0*/  ISETP.LT.AND P5, PT, R3, UR5, !P0 ;  /* 0x0000000503007c0c */ /* 0x000fe2000c7a1270 */
[----:B------:R-:W-:Y:S01]  /*7f00*/  VIADD R3, R181, 0x46 ;  /* 0x00000046b5037836 */ /* 0x000fe20000000000 */
[C---:B------:R-:W-:Y:S01]  /*7f10*/  LEA.HI.X.SX32 R21, R25.reuse, R2, 0x1, P6 ;  /* 0x0000000219157211 */ /* 0x040fe200030f0eff */
[----:B------:R-:W-:Y:S01]  /*7f20*/  VIADD R25, R25, UR4 ;  /* 0x0000000419197c36 */ /* 0x000fe20008000000 */
[----:B------:R-:W-:Y:S01]  /*7f30*/  PRMT R27, R9, 0x7771, RZ ;  /* 0x00007771091b7816 */ /* 0x000fe200000000ff */
[----:B------:R-:W-:-:S02]  /*7f40*/  ULDC UR5, c[0x0][0x22c] ;  /* 0x00008b0000057ab9 */ /* 0x000fc40000000800 */
[C---:B------:R-:W-:Y:S01]  /*7f50*/  VIADD R23, R25.reuse, UR4 ;  /* 0x0000000419177c36 */ /* 0x040fe20008000000 */
[----:B0-----:R-:W-:Y:S01]  /*7f60*/  IADD3 R12, P6, R25, R0, RZ ;  /* 0x00000000190c7210 */ /* 0x001fe20007fde0ff */
[----:B------:R0:W-:Y:S01]  /*7f70*/  @P1 STG.E.U8 desc[UR12][R14.64], R27 ;  /* 0x0000001b0e001986 */ /* 0x0001e2000c10110c */
[----:B------:R-:W-:Y:S01]  /*7f80*/  ISETP.LT.AND P3, PT, R3, UR5, !P0 ;  /* 0x0000000503007c0c */ /* 0x000fe2000c761270 */
[----:B------:R-:W-:Y:S01]  /*7f90*/  VIADD R3, R181, 0x47 ;  /* 0x00000047b5037836 */ /* 0x000fe20000000000 */
[----:B------:R-:W-:Y:S01]  /*7fa0*/  LEA.HI.X.SX32 R13, R25, R2, 0x1, P6 ;  /* 0x00000002190d7211 */ /* 0x000fe200030f0eff */
[----:B------:R-:W-:Y:S01]  /*7fb0*/  ULDC UR5, c[0x0][0x22c] ;  /* 0x00008b0000057ab9 */ /* 0x000fe20000000800 */
[----:B------:R-:W-:Y:S02]  /*7fc0*/  PRMT R29, R10, 0x7770, RZ ;  /* 0x000077700a1d7816 */ /* 0x000fe400000000ff */
[----:B------:R-:W-:Y:S01]  /*7fd0*/  ISETP.LT.AND P2, PT, R3, UR5, !P0 ;  /* 0x0000000503007c0c */ /* 0x000fe2000c741270 */
[----:B------:R-:W-:Y:S01]  /*7fe0*/  VIADD R3, R181, 0x48 ;  /* 0x00000048b5037836 */ /* 0x000fe20000000000 */
[----:B------:R-:W-:Y:S01]  /*7ff0*/  ULDC UR5, c[0x0][0x22c] ;  /* 0x00008b0000057ab9 */ /* 0x000fe20000000800 */
[----:B------:R2:W-:Y:S01]  /*8000*/  @P4 STG.E.U8 desc[UR12][R20.64], R29 ;  /* 0x0000001d14004986 */ /* 0x0005e2000c10110c */
[----:B0-----:R-:W-:-:S02]  /*8010*/  IADD3 R14, P6, R23, R0, RZ ;  /* 0x00000000170e7210 */ /* 0x001fc40007fde0ff */
[----:B------:R-:W-:Y:S02]  /*8020*/  PRMT R27, R10, 0x7771, RZ ;  /* 0x000077710a1b7816 */ /* 0x000fe400000000ff */
[C---:B------:R-:W-:Y:S01]  /*8030*/  LEA.HI.X.SX32 R15, R23.reuse, R2, 0x1, P6 ;  /* 0x00000002170f7211 */ /* 0x040fe200030f0eff */
[----:B------:R-:W-:Y:S01]  /*8040*/  VIADD R23, R23, UR4 ;  /* 0x0000000417177c36 */ /* 0x000fe20008000000 */
[----:B------:R-:W-:Y:S01]  /*8050*/  ISETP.LT.AND P1, PT, R3, UR5, !P0 ;  /* 0x0000000503007c0c */ /* 0x000fe2000c721270 */
[----:B------:R-:W-:Y:S01]  /*8060*/  VIADD R3, R181, 0x49 ;  /* 0x00000049b5037836 */ /* 0x000fe20000000000 */
[----:B------:R0:W-:Y:S01]  /*8070*/  @P5 STG.E.U8 desc[UR12][R12.64], R27 ;  /* 0x0000001b0c005986 */ /* 0x0001e2000c10110c */
[C---:B------:R-:W-:Y:S01]  /*8080*/  VIADD R25, R23.reuse, UR4 ;  /* 0x0000000417197c36 */ /* 0x040fe20008000000 */
[----:B--2---:R-:W-:Y:S01]  /*8090*/  IADD3 R20, P6, R23, R0, RZ ;  /* 0x0000000017147210 */ /* 0x004fe20007fde0ff */
[----:B------:R-:W-:Y:S01]  /*80a0*/  ULDC UR5, c[0x0][0x22c] ;  /* 0x00008b0000057ab9 */ /* 0x000fe20000000800 */
[----:B------:R-:W-:-:S02]  /*80b0*/  PRMT R29, R11, 0x7770, RZ ;  /* 0x000077700b1d7816 */ /* 0x000fc400000000ff */
[----:B------:R-:W-:Y:S02]  /*80c0*/  LEA.HI.X.SX32 R21, R23, R2, 0x1, P6 ;  /* 0x0000000217157211 */ /* 0x000fe400030f0eff */
[----:B------:R-:W-:Y:S01]  /*80d0*/  ISETP.LT.AND P4, PT, R3, UR5, !P0 ;  /* 0x0000000503007c0c */ /* 0x000fe2000c781270 */
[----:B------:R-:W-:Y:S01]  /*80e0*/  VIADD R3, R181, 0x4a ;  /* 0x0000004ab5037836 */ /* 0x000fe20000000000 */
[----:B------:R-:W-:Y:S01]  /*80f0*/  ULDC UR5, c[0x0][0x22c] ;  /* 0x00008b0000057ab9 */ /* 0x000fe20000000800 */
[----:B------:R2:W-:Y:S01]  /*8100*/  @P3 STG.E.U8 desc[UR12][R14.64], R29 ;  /* 0x0000001d0e003986 */ /* 0x0005e2000c10110c */
[----:B0-----:R-:W-:Y:S02]  /*8110*/  IADD3 R12, P6, R25, R0, RZ ;  /* 0x00000000190c7210 */ /* 0x001fe40007fde0ff */
[----:B------:R-:W-:Y:S01]  /*8120*/  ISETP.LT.AND P5, PT, R3, UR5, !P0 ;  /* 0x0000000503007c0c */ /* 0x000fe2000c7a1270 */
[----:B------:R-:W-:Y:S01]  /*8130*/  VIADD R3, R181, 0x4b ;  /* 0x0000004bb5037836 */ /* 0x000fe20000000000 */
[C---:B------:R-:W-:Y:S01]  /*8140*/  LEA.HI.X.SX32 R13, R25.reuse, R2, 0x1, P6 ;  /* 0x00000002190d7211 */ /* 0x040fe200030f0eff */
[----:B------:R-:W-:Y:S01]  /*8150*/  VIADD R25, R25, UR4 ;  /* 0x0000000419197c36 */ /* 0x000fe20008000000 */
[----:B------:R-:W-:Y:S01]  /*8160*/  PRMT R27, R11, 0x7771, RZ ;  /* 0x000077710b1b7816 */ /* 0x000fe200000000ff */
[----:B------:R-:W-:-:S02]  /*8170*/  ULDC UR5, c[0x0][0x22c] ;  /* 0x00008b0000057ab9 */ /* 0x000fc40000000800 */
[----:B------:R-:W-:Y:S01]  /*8180*/  VIADD R23, R25, UR4 ;  /* 0x0000000419177c36 */ /* 0x000fe20008000000 */
[----:B------:R-:W-:Y:S01]  /*8190*/  ISETP.LT.AND P3, PT, R3, UR5, !P0 ;  /* 0x0000000503007c0c */ /* 0x000fe2000c761270 */
[----:B------:R0:W-:Y:S01]  /*81a0*/  @P2 STG.E.U8 desc[UR12][R20.64], R27 ;  /* 0x0000001b14002986 */ /* 0x0001e2000c10110c */
[----:B--2---:R-:W-:Y:S01]  /*81b0*/  IADD3 R14, P6, R25, R0, RZ ;  /* 0x00000000190e7210 */ /* 0x004fe20007fde0ff */
[----:B------:R-:W-:Y:S01]  /*81c0*/  VIADD R3, R181, 0x4c ;  /* 0x0000004cb5037836 */ /* 0x000fe20000000000 */
[----:B------:R-:W-:Y:S01]  /*81d0*/  ULDC UR5, c[0x0][0x22c] ;  /* 0x00008b0000057ab9 */ /* 0x000fe20000000800 */
[----:B------:R-:W-:Y:S02]  /*81e0*/  PRMT R29, R8, 0x7772, RZ ;  /* 0x00007772081d7816 */ /* 0x000fe400000000ff */
[----:B------:R-:W-:Y:S02]  /*81f0*/  LEA.HI.X.SX32 R15, R25, R2, 0x1, P6 ;  /* 0x00000002190f7211 */ /* 0x000fe400030f0eff */
[----:B------:R-:W-:Y:S01]  /*8200*/  ISETP.LT.AND P2, PT, R3, UR5, !P0 ;  /* 0x0000000503007c0c */ /* 0x000fe2000c741270 */
[----:B------:R-:W-:Y:S01]  /*8210*/  VIADD R3, R181, 0x4d ;  /* 0x0000004db5037836 */ /* 0x000fe20000000000 */
[----:B------:R2:W-:Y:S01]  /*8220*/  @P1 STG.E.U8 desc[UR12][R12.64], R29 ;  /* 0x0000001d0c001986 */ /* 0x0005e2000c10110c */
[----:B------:R-:W-:Y:S01]  /*8230*/  ULDC UR5, c[0x0][0x22c] ;  /* 0x00008b0000057ab9 */ /* 0x000fe20000000800 */
[----:B0-----:R-:W-:-:S02]  /*8240*/  IADD3 R20, P6, R23, R0, RZ ;  /* 0x0000000017147210 */ /* 0x001fc40007fde0ff */
[----:B------:R-:W-:Y:S01]  /*8250*/  ISETP.LT.AND P1, PT, R3, UR5, !P0 ;  /* 0x0000000503007c0c */ /* 0x000fe2000c721270 */
[----:B------:R-:W-:Y:S01]  /*8260*/  VIADD R3, R181, 0x4e ;  /* 0x0000004eb5037836 */ /* 0x000fe20000000000 */
[C---:B------:R-:W-:Y:S01]  /*8270*/  LEA.HI.X.SX32 R21, R23.reuse, R2, 0x1, P6 ;  /* 0x0000000217157211 */ /* 0x040fe200030f0eff */
[----:B------:R-:W-:Y:S01]  /*8280*/  VIADD R23, R23, UR4 ;  /* 0x0000000417177c36 */ /* 0x000fe20008000000 */
[----:B------:R-:W-:Y:S01]  /*8290*/  PRMT R27, R8, 0x7773, RZ ;  /* 0x00007773081b7816 */ /* 0x000fe200000000ff */
[----:B------:R-:W-:Y:S02]  /*82a0*/  ULDC UR5, c[0x0][0x22c] ;  /* 0x00008b0000057ab9 */ /* 0x000fe40000000800 */
[C---:B------:R-:W-:Y:S01]  /*82b0*/  VIADD R25, R23.reuse, UR4 ;  /* 0x0000000417197c36 */ /* 0x040fe20008000000 */
[----:B--2---:R-:W-:Y:S01]  /*82c0*/  IADD3 R12, P6, R23, R0, RZ ;  /* 0x00000000170c7210 */ /* 0x004fe20007fde0ff */
[----:B------:R0:W-:Y:S01]  /*82d0*/  @P4 STG.E.U8 desc[UR12][R14.64], R27 ;  /* 0x0000001b0e004986 */ /* 0x0001e2000c10110c */
[----:B------:R-:W-:-:S02]  /*82e0*/  PRMT R29, R9, 0x7772, RZ ;  /* 0x00007772091d7816 */ /* 0x000fc400000000ff */
[----:B------:R-:W-:Y:S02]  /*82f0*/  LEA.HI.X.SX32 R13, R23, R2, 0x1, P6 ;  /* 0x00000002170d7211 */ /* 0x000fe400030f0eff */
[----:B------:R-:W-:Y:S01]  /*8300*/  IADD3 R8, P6, R25, R0, RZ ;  /* 0x0000000019087210 */ /* 0x000fe20007fde0ff */
[----:B------:R2:W-:Y:S01]  /*8310*/  @P5 STG.E.U8 desc[UR12][R20.64], R29 ;  /* 0x0000001d14005986 */ /* 0x0005e2000c10110c */
[----:B------:R-:W-:Y:S01]  /*8320*/  ISETP.LT.AND P4, PT, R3, UR5, !P0 ;  /* 0x0000000503007c0c */ /* 0x000fe2000c781270 */
[----:B------:R-:W-:Y:S01]  /*8330*/  VIADD R3, R181, 0x4f ;  /* 0x0000004fb5037836 */ /* 0x000fe20000000000 */
[----:B------:R-:W-:Y:S01]  /*8340*/  ULDC UR5, c[0x0][0x22c] ;  /* 0x00008b0000057ab9 */ /* 0x000fe20000000800 */
[C---:B------:R-:W-:Y:S02]  /*8350*/  PRMT R23, R10.reuse, 0x7772, RZ ;  /* 0x000077720a177816 */ /* 0x040fe400000000ff */
[----:B0-----:R-:W-:Y:S02]  /*8360*/  PRMT R27, R9, 0x7773, RZ ;  /* 0x00007773091b7816 */ /* 0x001fe400000000ff */
[C---:B------:R-:W-:Y:S01]  /*8370*/  LEA.HI.X.SX32 R9, R25.reuse, R2, 0x1, P6 ;  /* 0x0000000219097211 */ /* 0x040fe200030f0eff */
[----:B------:R-:W-:Y:S01]  /*8380*/  VIADD R25, R25, UR4 ;  /* 0x0000000419197c36 */ /* 0x000fe20008000000 */
[----:B------:R-:W-:Y:S01]  /*8390*/  ISETP.LT.AND P5, PT, R3, UR5, !P0 ;  /* 0x0000000503007c0c */ /* 0x000fe2000c7a1270 */
[----:B------:R-:W-:Y:S01]  /*83a0*/  VIADD R3, R181, 0x50 ;  /* 0x00000050b5037836 */ /* 0x000fe20000000000 */
[----:B------:R-:W-:Y:S01]  /*83b0*/  ULDC UR5, c[0x0][0x22c] ;  /* 0x00008b0000057ab9 */ /* 0x000fe20000000800 */
[C---:B--2---:R-:W-:Y:S01]  /*83c0*/  VIADD R21, R25.reuse, UR4 ;  /* 0x0000000419157c36 */ /* 0x044fe20008000000 */
[----:B------:R-:W-:Y:S01]  /*83d0*/  IADD3 R14, P6, R25, R0, RZ ;  /* 0x00000000190e7210 */ /* 0x000fe20007fde0ff */
[----:B------:R0:W-:Y:S01]  /*83e0*/  @P3 STG.E.U8 desc[UR12][R12.64], R27 ;  /* 0x0000001b0c003986 */ /* 0x0001e2000c10110c */
[----:B------:R-:W-:Y:S01]  /*83f0*/  ISETP.LT.AND P3, PT, R3, UR5, !P0 ;  /* 0x0000000503007c0c */ /* 0x000fe2000c761270 */
[----:B------:R-:W-:Y:S01]  /*8400*/  VIADD R3, R181, 0x51 ;  /* 0x00000051b5037836 */ /* 0x000fe20000000000 */
[----:B------:R-:W-:Y:S01]  /*8410*/  LEA.HI.X.SX32 R15, R25, R2, 0x1, P6 ;  /* 0x00000002190f7211 */ /* 0x000fe200030f0eff */
[----:B------:R-:W-:Y:S01]  /*8420*/  ULDC UR5, c[0x0][0x22c] ;  /* 0x00008b0000057ab9 */ /* 0x000fe20000000800 */
[----:B------:R2:W-:Y:S01]  /*8430*/  @P2 STG.E.U8 desc[UR12][R8.64], R23 ;  /* 0x0000001708002986 */ /* 0x0005e2000c10110c */
[----:B------:R-:W-:-:S02]  /*8440*/  PRMT R29, R10, 0x7773, RZ ;  /* 0x000077730a1d7816 */ /* 0x000fc400000000ff */
[----:B------:R-:W-:Y:S01]  /*8450*/  ISETP.LT.AND P2, PT, R3, UR5, !P0 ;  /* 0x0000000503007c0c */ /* 0x000fe2000c741270 */
[----:B------:R-:W-:Y:S01]  /*8460*/  VIADD R3, R181, 0x52 ;  /* 0x00000052b5037836 */ /* 0x000fe20000000000 */
[----:B------:R-:W-:Y:S01]  /*8470*/  ULDC UR5, c[0x0][0x22c] ;  /* 0x00008b0000057ab9 */ /* 0x000fe20000000800 */
[----:B------:R-:W-:Y:S01]  /*8480*/  @P1 STG.E.U8 desc[UR12][R14.64], R29 ;  /* 0x0000001d0e001986 */ /* 0x000fe2000c10110c */
[----:B0-----:R-:W-:Y:S02]  /*8490*/  IADD3 R12, P6, R21, R0, RZ ;  /* 0x00000000150c7210 */ /* 0x001fe40007fde0ff */
[----:B------:R-:W-:Y:S02]  /*84a0*/  PRMT R27, R11, 0x7772, RZ ;  /* 0x000077720b1b7816 */ /* 0x000fe400000000ff */
        /* <DEDUP_REMOVED lines=12> */
[----:B------:R-:W-:-:S02]  /*8570*/  IADD3 R10, P6, R23, R0, RZ ;  /* 0x00000000170a7210 */ /* 0x000fc40007fde0ff */
[----:B------:R-:W-:Y:S02]  /*8580*/  PRMT R25, R11, 0x7773, RZ ;  /* 0x000077730b197816 */ /* 0x000fe400000000ff */
[C---:B------:R-:W-:Y:S01]  /*8590*/  LEA.HI.X.SX32 R11, R23.reuse, R2, 0x1, P6 ;  /* 0x00000002170b7211 */ /* 0x040fe200030f0eff */
[----:B------:R-:W-:Y:S01]  /*85a0*/  VIADD R23, R23, UR4 ;  /* 0x0000000417177c36 */ /* 0x000fe20008000000 */
[----:B------:R-:W-:Y:S01]  /*85b0*/  ISETP.LT.AND P6, PT, R3, UR5, !P0 ;  /* 0x0000000503007c0c */ /* 0x000fe2000c7c1270 */
[----:B------:R0:W-:Y:S01]  /*85c0*/  @P5 STG.E.U8 desc[UR12][R8.64], R25 ;  /* 0x0000001908005986 */ /* 0x0001e2000c10110c */
[C---:B----4-:R-:W-:Y:S01]  /*85d0*/  PRMT R27, R16.reuse, 0x7770, RZ ;  /* 0x00007770101b7816 */ /* 0x050fe200000000ff */
[----:B------:R-:W-:Y:S01]  /*85e0*/  VIADD R3, R181, 0x55 ;  /* 0x00000055b5037836 */ /* 0x000fe20000000000 */
[----:B------:R-:W-:Y:S01]  /*85f0*/  ULDC UR4, c[0x0][0x248] ;  /* 0x0000920000047ab9 */ /* 0x000fe20000000800 */
[----:B------:R-:W-:Y:S01]  /*8600*/  ULDC UR5, c[0x0][0x22c] ;  /* 0x00008b0000057ab9 */ /* 0x000fe20000000800 */
[C---:B------:R-:W-:Y:S01]  /*8610*/  VIADD R15, R23.reuse, UR4 ;  /* 0x00000004170f7c36 */ /* 0x040fe20008000000 */
[----:B------:R2:W-:Y:S01]  /*8620*/  @P3 STG.E.U8 desc[UR12][R10.64], R27 ;  /* 0x0000001b0a003986 */ /* 0x0005e2000c10110c */
[----:B------:R-:W-:Y:S01]  /*8630*/  IADD3 R12, P3, R23, R0, RZ ;  /* 0x00000000170c7210 */ /* 0x000fe20007f7e0ff */
[----:B------:R-:W-:Y:S01]  /*8640*/  ULDC UR4, c[0x0][0x22c] ;  /* 0x00008b0000047ab9 */ /* 0x000fe20000000800 */
[----:B------:R-:W-:Y:S01]  /*8650*/  ISETP.LT.AND P5, PT, R3, UR5, !P0 ;  /* 0x0000000503007c0c */ /* 0x000fe2000c7a1270 */
[----:B------:R-:W-:Y:S01]  /*8660*/  VIADD R3, R181, 0x56 ;  /* 0x00000056b5037836 */ /* 0x000fe20000000000 */
[----:B------:R-:W-:Y:S01]  /*8670*/  LEA.HI.X.SX32 R13, R23, R2, 0x1, P3 ;  /* 0x00000002170d7211 */ /* 0x000fe200018f0eff */
[----:B------:R-:W-:Y:S01]  /*8680*/  ULDC UR5, c[0x0][0x22c] ;  /* 0x00008b0000057ab9 */ /* 0x000fe20000000800 */
[----:B------:R-:W-:-:S02]  /*8690*/  PRMT R21, R16, 0x7771, RZ ;  /* 0x0000777110157816 */ /* 0x000fc400000000ff */
[----:B0-----:R-:W-:Y:S02]  /*86a0*/  IADD3 R8, P3, R15, R0, RZ ;  /* 0x000000000f087210 */ /* 0x001fe40007f7e0ff */
[----:B------:R-:W-:Y:S01]  /*86b0*/  PRMT R23, R17, 0x7770, RZ ;  /* 0x0000777011177816 */ /* 0x000fe200000000ff */
[----:B------:R0:W-:Y:S01]  /*86c0*/  @P2 STG.E.U8 desc[UR12][R12.64], R21 ;  /* 0x000000150c002986 */ /* 0x0001e2000c10110c */
[----:B------:R-:W-:Y:S01]  /*86d0*/  ISETP.LT.AND P2, PT, R3, UR4, !P0 ;  /* 0x0000000403007c0c */ /* 0x000fe2000c741270 */
[----:B------:R-:W-:Y:S01]  /*86e0*/  ULDC UR4, c[0x0][0x248] ;  /* 0x0000920000047ab9 */ /* 0x000fe20000000800 */
[C---:B------:R-:W-:Y:S01]  /*86f0*/  LEA.HI.X.SX32 R9, R15.reuse, R2, 0x1, P3 ;  /* 0x000000020f097211 */ /* 0x040fe200018f0eff */
[----:B------:R-:W-:Y:S01]  /*8700*/  VIADD R15, R15, UR4 ;  /* 0x000000040f0f7c36 */ /* 0x000fe20008000000 */
[----:B------:R-:W-:Y:S01]  /*8710*/  ULDC UR4, c[0x0][0x22c] ;  /* 0x00008b0000047ab9 */ /* 0x000fe20000000800 */
[----:B------:R-:W-:Y:S01]  /*8720*/  VIADD R3, R181, 0x57 ;  /* 0x00000057b5037836 */ /* 0x000fe20000000000 */
[----:B------:R-:W-:Y:S01]  /*8730*/  PRMT R25, R18, 0x7770, RZ ;  /* 0x0000777012197816 */ /* 0x000fe200000000ff */
[----:B------:R3:W-:Y:S01]  /*8740*/  @P1 STG.E.U8 desc[UR12][R8.64], R23 ;  /* 0x0000001708001986 */ /* 0x0007e2000c10110c */
[----:B--2---:R-:W-:-:S02]  /*8750*/  IADD3 R10, P1, R15, R0, RZ ;  /* 0x000000000f0a7210 */ /* 0x004fc40007f3e0ff */
[----:B------:R-:W-:Y:S01]  /*8760*/  ISETP.LT.AND P3, PT, R3, UR4, !P0 ;  /* 0x0000000403007c0c */ /* 0x000fe2000c761270 */
[----:B------:R-:W-:Y:S01]  /*8770*/  ULDC UR4, c[0x0][0x248] ;  /* 0x0000920000047ab9 */ /* 0x000fe20000000800 */
[C---:B------:R-:W-:Y:S01]  /*8780*/  LEA.HI.X.SX32 R11, R15.reuse, R2, 0x1, P1 ;  /* 0x000000020f0b7211 */ /* 0x040fe200008f0eff */
[----:B------:R-:W-:Y:S01]  /*8790*/  VIADD R15, R15, UR4 ;  /* 0x000000040f0f7c36 */ /* 0x000fe20008000000 */
[----:B0-----:R-:W-:Y:S01]  /*87a0*/  PRMT R21, R17, 0x7771, RZ ;  /* 0x0000777111157816 */ /* 0x001fe200000000ff */
[----:B------:R-:W-:Y:S01]  /*87b0*/  ULDC UR4, c[0x0][0x248] ;  /* 0x0000920000047ab9 */ /* 0x000fe20000000800 */
[----:B------:R-:W-:Y:S02]  /*87c0*/  VIADD R3, R181, 0x58 ;  /* 0x00000058b5037836 */ /* 0x000fe40000000000 */
[C---:B------:R-:W-:Y:S01]  /*87d0*/  VIADD R13, R15.reuse, UR4 ;  /* 0x000000040f0d7c36 */ /* 0x040fe20008000000 */
[----:B------:R0:W-:Y:S01]  /*87e0*/  @P4 STG.E.U8 desc[UR12][R10.64], R21 ;  /* 0x000000150a004986 */ /* 0x0001e2000c10110c */
[----:B---3--:R-:W-:Y:S01]  /*87f0*/  IADD3 R8, P4, R15, R0, RZ ;  /* 0x000000000f087210 */ /* 0x008fe20007f9e0ff */
[----:B------:R-:W-:Y:S01]  /*8800*/  ULDC UR4, c[0x0][0x248] ;  /* 0x0000920000047ab9 */ /* 0x000fe20000000800 */
[----:B------:R-:W-:Y:S01]  /*8810*/  ISETP.LT.AND P1, PT, R3, UR5, !P0 ;  /* 0x0000000503007c0c */ /* 0x000fe2000c721270 */
[----:B------:R-:W-:Y:S01]  /*8820*/  VIADD R3, R181, 0x59 ;  /* 0x00000059b5037836 */ /* 0x000fe20000000000 */
[----:B------:R-:W-:Y:S01]  /*8830*/  LEA.HI.X.SX32 R9, R15, R2, 0x1, P4 ;  /* 0x000000020f097211 */ /* 0x000fe200020f0eff */
[C---:B------:R-:W-:Y:S01]  /*8840*/  VIADD R15, R13.reuse, UR4 ;  /* 0x000000040d0f7c36 */ /* 0x040fe20008000000 */
[C---:B------:R-:W-:Y:S01]  /*8850*/  IADD3 R12, P4, R13.reuse, R0, RZ ;  /* 0x000000000d0c7210 */ /* 0x040fe20007f9e0ff */
[----:B------:R-:W-:Y:S01]  /*8860*/  ULDC UR5, c[0x0][0x22c] ;  /* 0x00008b0000057ab9 */ /* 0x000fe20000000800 */
[----:B------:R-:W-:Y:S01]  /*8870*/  PRMT R23, R18, 0x7771, RZ ;  /* 0x0000777112177816 */ /* 0x000fe200000000ff */
[----:B------:R2:W-:Y:S01]  /*8880*/  @P6 STG.E.U8 desc[UR12][R8.64], R25 ;  /* 0x0000001908006986 */ /* 0x0005e2000c10110c */
[----:B------:R-:W-:Y:S01]  /*8890*/  LEA.HI.X.SX32 R13, R13, R2, 0x1, P4 ;  /* 0x000000020d0d7211 */ /* 0x000fe200020f0eff */
[----:B------:R-:W-:Y:S01]  /*88a0*/  ULDC UR4, c[0x0][0x248] ;  /* 0x0000920000047ab9 */ /* 0x000fe20000000800 */
[----:B0-----:R-:W-:-:S02]  /*88b0*/  IADD3 R10, P6, R15, R0, RZ ;  /* 0x000000000f0a7210 */ /* 0x001fc40007fde0ff */
[----:B------:R-:W-:Y:S01]  /*88c0*/  ISETP.LT.AND P4, PT, R3, UR5, !P0 ;  /* 0x0000000503007c0c */ /* 0x000fe2000c781270 */
[----:B------:R-:W-:Y:S01]  /*88d0*/  VIADD R3, R181, 0x5a ;  /* 0x0000005ab5037836 */ /* 0x000fe20000000000 */
[C---:B------:R-:W-:Y:S01]  /*88e0*/  LEA.HI.X.SX32 R11, R15.reuse, R2, 0x1, P6 ;  /* 0x000000020f0b7211 */ /* 0x040fe200030f0eff */
[----:B------:R-:W-:Y:S01]  /*88f0*/  VIADD R15, R15, UR4 ;  /* 0x000000040f0f7c36 */ /* 0x000fe20008000000 */
[----:B------:R-:W-:Y:S01]  /*8900*/  PRMT R21, R19, 0x7770, RZ ;  /* 0x0000777013157816 */ /* 0x000fe200000000ff */
[----:B------:R-:W-:Y:S01]  /*8910*/  ULDC UR5, c[0x0][0x22c] ;  /* 0x00008b0000057ab9 */ /* 0x000fe20000000800 */
[----:B------:R0:W-:Y:S01]  /*8920*/  @P5 STG.E.U8 desc[UR12][R12.64], R23 ;  /* 0x000000170c005986 */ /* 0x0001e2000c10110c */
[----:B------:R-:W-:Y:S01]  /*8930*/  ISETP.LT.AND P6, PT, R3, UR5, !P0 ;  /* 0x0000000503007c0c */ /* 0x000fe2000c7c1270 */
[----:B------:R-:W-:Y:S01]  /*8940*/  VIADD R3, R181, 0x5b ;  /* 0x0000005bb5037836 */ /* 0x000fe20000000000 */
[----:B------:R-:W-:Y:S01]  /*8950*/  ULDC UR4, c[0x0][0x248] ;  /* 0x0000920000047ab9 */ /* 0x000fe20000000800 */
[----:B------:R3:W-:Y:S01]  /*8960*/  @P2 STG.E.U8 desc[UR12][R10.64], R21 ;  /* 0x000000150a002986 */ /* 0x0007e2000c10110c */
[----:B--2---:R-:W-:Y:S01]  /*8970*/  IADD3 R8, P2, R15, R0, RZ ;  /* 0x000000000f087210 */ /* 0x004fe20007f5e0ff */
[----:B------:R-:W-:-:S02]  /*8980*/  ULDC UR5, c[0x0][0x22c] ;  /* 0x00008b0000057ab9 */ /* 0x000fc40000000800 */
[----:B------:R-:W-:Y:S01]  /*8990*/  ISETP.LT.AND P5, PT, R3, UR5, !P0 ;  /* 0x0000000503007c0c */ /* 0x000fe2000c7a1270 */
[----:B------:R-:W-:Y:S01]  /*89a0*/  VIADD R3, R181, 0x5c ;  /* 0x0000005cb5037836 */ /* 0x000fe20000000000 */
[C---:B------:R-:W-:Y:S01]  /*89b0*/  LEA.HI.X.SX32 R9, R15.reuse, R2, 0x1, P2 ;  /* 0x000000020f097211 */ /* 0x040fe200010f0eff */
[----:B------:R-:W-:Y:S01]  /*89c0*/  ULDC UR5, c[0x0][0x22c] ;  /* 0x00008b0000057ab9 */ /* 0x000fe20000000800 */
[----:B0-----:R-:W-:Y:S01]  /*89d0*/  VIADD R13, R15, UR4 ;  /* 0x000000040f0d7c36 */ /* 0x001fe20008000000 */
[----:B------:R-:W-:Y:S01]  /*89e0*/  PRMT R23, R19, 0x7771, RZ ;  /* 0x0000777113177816 */ /* 0x000fe200000000ff */
[----:B------:R-:W-:Y:S01]  /*89f0*/  ULDC UR4, c[0x0][0x22c] ;  /* 0x00008b0000047ab9 */ /* 0x000fe20000000800 */
[----:B---3--:R-:W-:Y:S02]  /*8a00*/  PRMT R21, R16, 0x7772, RZ ;  /* 0x0000777210157816 */ /* 0x008fe400000000ff */
[----:B------:R-:W-:Y:S01]  /*8a10*/  IADD3 R10, P2, R13, R0, RZ ;  /* 0x000000000d0a7210 */ /* 0x000fe20007f5e0ff */
[----:B------:R0:W-:Y:S01]  /*8a20*/  @P3 STG.E.U8 desc[UR12][R8.64], R23 ;  /* 0x0000001708003986 */ /* 0x0001e2000c10110c */
[----:B------:R-:W-:Y:S01]  /*8a30*/  ISETP.LT.AND P3, PT, R3, UR4, !P0 ;  /* 0x0000000403007c0c */ /* 0x000fe2000c761270 */
[----:B------:R-:W-:Y:S01]  /*8a40*/  ULDC UR4, c[0x0][0x248] ;  /* 0x0000920000047ab9 */ /* 0x000fe20000000800 */
[C---:B------:R-:W-:Y:S01]  /*8a50*/  LEA.HI.X.SX32 R11, R13.reuse, R2, 0x1, P2 ;  /* 0x000000020d0b7211 */ /* 0x040fe200010f0eff */
[----:B------:R-:W-:Y:S01]  /*8a60*/  VIADD R15, R13, UR4 ;  /* 0x000000040d0f7c36 */ /* 0x000fe20008000000 */
[----:B------:R-:W-:Y:S01]  /*8a70*/  ULDC UR4, c[0x0][0x22c] ;  /* 0x00008b0000047ab9 */ /* 0x000fe20000000800 */
[----:B------:R-:W-:-:S02]  /*8a80*/  VIADD R3, R181, 0x5d ;  /* 0x0000005db5037836 */ /* 0x000fc40000000000 */
[----:B------:R2:W-:Y:S01]  /*8a90*/  @P1 STG.E.U8 desc[UR12][R10.64], R21 ;  /* 0x000000150a001986 */ /* 0x0005e2000c10110c */
[----:B------:R-:W-:Y:S02]  /*8aa0*/  IADD3 R12, P1, R15, R0, RZ ;  /* 0x000000000f0c7210 */ /* 0x000fe40007f3e0ff */
[----:B------:R-:W-:Y:S01]  /*8ab0*/  ISETP.LT.AND P2, PT, R3, UR4, !P0 ;  /* 0x0000000403007c0c */ /* 0x000fe2000c741270 */
[----:B------:R-:W-:Y:S01]  /*8ac0*/  ULDC UR4, c[0x0][0x248] ;  /* 0x0000920000047ab9 */ /* 0x000fe20000000800 */
[C---:B------:R-:W-:Y:S01]  /*8ad0*/  LEA.HI.X.SX32 R13, R15.reuse, R2, 0x1, P1 ;  /* 0x000000020f0d7211 */ /* 0x040fe200008f0eff */
[----:B------:R-:W-:Y:S01]  /*8ae0*/  VIADD R15, R15, UR4 ;  /* 0x000000040f0f7c36 */ /* 0x000fe20008000000 */
[----:B0-----:R-:W-:Y:S01]  /*8af0*/  PRMT R23, R16, 0x7773, RZ ;  /* 0x0000777310177816 */ /* 0x001fe200000000ff */
[----:B------:R-:W-:Y:S01]  /*8b00*/  ULDC UR4, c[0x0][0x248] ;  /* 0x0000920000047ab9 */ /* 0x000fe20000000800 */
[----:B------:R-:W-:-:S03]  /*8b10*/  VIADD R3, R181, 0x5e ;  /* 0x0000005eb5037836 */ /* 0x000fc60000000000 */
[----:B------:R0:W-:Y:S01]  /*8b20*/  @P4 STG.E.U8 desc[UR12][R12.64], R23 ;  /* 0x000000170c004986 */ /* 0x0001e2000c10110c */
[C---:B------:R-:W-:Y:S01]  /*8b30*/  IADD3 R8, P4, R15.reuse, R0, RZ ;  /* 0x000000000f087210 */ /* 0x040fe20007f9e0ff */
[----:B--2---:R-:W-:Y:S01]  /*8b40*/  VIADD R11, R15, UR4 ;  /* 0x000000040f0b7c36 */ /* 0x004fe20008000000 */
[----:B------:R-:W-:Y:S01]  /*8b50*/  ULDC UR4, c[0x0][0x248] ;  /* 0x0000920000047ab9 */ /* 0x000fe20000000800 */
[----:B------:R-:W-:Y:S02]  /*8b60*/  PRMT R21, R17, 0x7772, RZ ;  /* 0x0000777211157816 */ /* 0x000fe400000000ff */
[----:B------:R-:W-:Y:S01]  /*8b70*/  LEA.HI.X.SX32 R9, R15, R2, 0x1, P4 ;  /* 0x000000020f097211 */ /* 0x000fe200020f0eff */
[----:B------:R-:W-:Y:S01]  /*8b80*/  VIADD R15, R11, UR4 ;  /* 0x000000040b0f7c36 */ /* 0x000fe20008000000 */
[----:B------:R-:W-:Y:S01]  /*8b90*/  ISETP.LT.AND P1, PT, R3, UR5, !P0 ;  /* 0x0000000503007c0c */ /* 0x000fe2000c721270 */
[----:B------:R-:W-:Y:S01]  /*8ba0*/  VIADD R3, R181, 0x5f ;  /* 0x0000005fb5037836 */ /* 0x000fe20000000000 */
[-C--:B------:R-:W-:Y:S01]  /*8bb0*/  IADD3 R10, P4, R11, R0.reuse, RZ ;  /* 0x000000000b0a7210 */ /* 0x080fe20007f9e0ff */
[----:B------:R2:W-:Y:S01]  /*8bc0*/  @P6 STG.E.U8 desc[UR12][R8.64], R21 ;  /* 0x0000001508006986 */ /* 0x0005e2000c10110c */
[----:B------:R-:W-:Y:S01]  /*8bd0*/  ULDC UR5, c[0x0][0x22c] ;  /* 0x00008b0000057ab9 */ /* 0x000fe20000000800 */
[----:B0-----:R-:W-:Y:S01]  /*8be0*/  IADD3 R12, P6, R15, R0, RZ ;  /* 0x000000000f0c7210 */ /* 0x001fe20007fde0ff */
[----:B------:R-:W-:Y:S01]  /*8bf0*/  ULDC UR4, c[0x0][0x248] ;  /* 0x0000920000047ab9 */ /* 0x000fe20000000800 */
[----:B------:R-:W-:-:S02]  /*8c00*/  LEA.HI.X.SX32 R11, R11, R2, 0x1, P4 ;  /* 0x000000020b0b7211 */ /* 0x000fc400020f0eff */
[----:B------:R-:W-:Y:S01]  /*8c10*/  ISETP.LT.AND P4, PT, R3, UR5, !P0 ;  /* 0x0000000503007c0c */ /* 0x000fe2000c781270 */
[----:B------:R-:W-:Y:S01]  /*8c20*/  VIADD R3, R181, 0x60 ;  /* 0x00000060b5037836 */ /* 0x000fe20000000000 */
[----:B------:R-:W-:Y:S01]  /*8c30*/  PRMT R17, R17, 0x7773, RZ ;  /* 0x0000777311117816 */ /* 0x000fe200000000ff */
[----:B------:R-:W-:Y:S01]  /*8c40*/  ULDC UR5, c[0x0][0x22c] ;  /* 0x00008b0000057ab9 */ /* 0x000fe20000000800 */
[C---:B------:R-:W-:Y:S01]  /*8c50*/  LEA.HI.X.SX32 R13, R15.reuse, R2, 0x1, P6 ;  /* 0x000000020f0d7211 */ /* 0x040fe200030f0eff */
[----:B------:R-:W-:Y:S01]  /*8c60*/  VIADD R15, R15, UR4 ;  /* 0x000000040f0f7c36 */ /* 0x000fe20008000000 */
[C---:B------:R-:W-:Y:S01]  /*8c70*/  PRMT R23, R18.reuse, 0x7772, RZ ;  /* 0x0000777212177816 */ /* 0x040fe200000000ff */
[----:B------:R0:W-:Y:S01]  /*8c80*/  @P5 STG.E.U8 desc[UR12][R10.64], R17 ;  /* 0x000000110a005986 */ /* 0x0001e2000c10110c */
[----:B------:R-:W-:Y:S01]  /*8c90*/  ISETP.LT.AND P6, PT, R3, UR5, !P0 ;  /* 0x0000000503007c0c */ /* 0x000fe2000c7c1270 */
[----:B------:R-:W-:Y:S01]  /*8ca0*/  VIADD R3, R181, 0x61 ;  /* 0x00000061b5037836 */ /* 0x000fe20000000000 */
[----:B------:R-:W-:Y:S01]  /*8cb0*/  ULDC UR4, c[0x0][0x248] ;  /* 0x0000920000047ab9 */ /* 0x000fe20000000800 */
[----:B------:R3:W-:Y:S01]  /*8cc0*/  @P3 STG.E.U8 desc[UR12][R12.64], R23 ;  /* 0x000000170c003986 */ /* 0x0007e2000c10110c */
[----:B--2---:R-:W-:Y:S01]  /*8cd0*/  IADD3 R8, P3, R15, R0, RZ ;  /* 0x000000000f087210 */ /* 0x004fe20007f7e0ff */
[----:B------:R-:W-:Y:S01]  /*8ce0*/  ULDC UR5, c[0x0][0x22c] ;  /* 0x00008b0000057ab9 */ /* 0x000fe20000000800 */
[----:B------:R-:W-:-:S02]  /*8cf0*/  PRMT R21, R18, 0x7773, RZ ;  /* 0x0000777312157816 */ /* 0x000fc400000000ff */
[----:B------:R-:W-:Y:S01]  /*8d00*/  ISETP.LT.AND P5, PT, R3, UR5, !P0 ;  /* 0x0000000503007c0c */ /* 0x000fe2000c7a1270 */
[----:B------:R-:W-:Y:S01]  /*8d10*/  VIADD R3, R181, 0x62 ;  /* 0x00000062b5037836 */ /* 0x000fe20000000000 */
[C---:B------:R-:W-:Y:S01]  /*8d20*/  LEA.HI.X.SX32 R9, R15.reuse, R2, 0x1, P3 ;  /* 0x000000020f097211 */ /* 0x040fe200018f0eff */
[----:B0-----:R-:W-:Y:S01]  /*8d30*/  VIADD R17, R15, UR4 ;  /* 0x000000040f117c36 */ /* 0x001fe20008000000 */
[----:B------:R-:W-:Y:S01]  /*8d40*/  ULDC UR4, c[0x0][0x22c] ;  /* 0x00008b0000047ab9 */ /* 0x000fe20000000800 */
[----:B------:R-:W-:Y:S01]  /*8d50*/  PRMT R15, R19, 0x7772, RZ ;  /* 0x00007772130f7816 */ /* 0x000fe200000000ff */
[----:B------:R-:W-:Y:S01]  /*8d60*/  ULDC UR5, c[0x0][0x22c] ;  /* 0x00008b0000057ab9 */ /* 0x000fe20000000800 */
[----:B------:R5:W-:Y:S01]  /*8d70*/  @P2 STG.E.U8 desc[UR12][R8.64], R21 ;  /* 0x0000001508002986 */ /* 0x000be2000c10110c */
[----:B------:R-:W-:Y:S02]  /*8d80*/  IADD3 R10, P3, R17, R0, RZ ;  /* 0x00000000110a7210 */ /* 0x000fe40007f7e0ff */
        /* <DEDUP_REMOVED lines=8> */
[----:B---3--:R-:W-:-:S02]  /*8e10*/  IADD3 R12, P1, R17, R0, RZ ;  /* 0x00000000110c7210 */ /* 0x008fc40007f3e0ff */
[----:B------:R-:W-:Y:S01]  /*8e20*/  ISETP.LT.AND P3, PT, R3, UR4, !P0 ;  /* 0x0000000403007c0c */ /* 0x000fe2000c761270 */
[----:B------:R-:W-:Y:S01]  /*8e30*/  ULDC UR4, c[0x0][0x248] ;  /* 0x0000920000047ab9 */ /* 0x000fe20000000800 */
[C---:B------:R-:W-:Y:S01]  /*8e40*/  LEA.HI.X.SX32 R13, R17.reuse, R2, 0x1, P1 ;  /* 0x00000002110d7211 */ /* 0x040fe200008f0eff */
[----:B------:R-:W-:Y:S01]  /*8e50*/  VIADD R17, R17, UR4 ;  /* 0x0000000411117c36 */ /* 0x000fe20008000000 */
[----:B------:R-:W-:Y:S01]  /*8e60*/  ULDC UR4, c[0x0][0x248] ;  /* 0x0000920000047ab9 */ /* 0x000fe20000000800 */
[----:B------:R-:W-:Y:S01]  /*8e70*/  VIADD R3, R181, 0x64 ;  /* 0x00000064b5037836 */ /* 0x000fe20000000000 */
[C---:B-----5:R-:W-:Y:S01]  /*8e80*/  PRMT R21, R4.reuse, 0x7770, RZ ;  /* 0x0000777004157816 */ /* 0x060fe200000000ff */
[----:B------:R2:W-:Y:S01]  /*8e90*/  @P4 STG.E.U8 desc[UR12][R12.64], R19 ;  /* 0x000000130c004986 */ /* 0x0005e2000c10110c */
[C---:B------:R-:W-:Y:S01]  /*8ea0*/  IADD3 R8, P4, R17.reuse, R0, RZ ;  /* 0x0000000011087210 */ /* 0x040fe20007f9e0ff */
[----:B0-----:R-:W-:Y:S01]  /*8eb0*/  VIADD R11, R17, UR4 ;  /* 0x00000004110b7c36 */ /* 0x001fe20008000000 */
[----:B------:R-:W-:Y:S01]  /*8ec0*/  ULDC UR4, c[0x0][0x248] ;  /* 0x0000920000047ab9 */ /* 0x000fe20000000800 */
[----:B------:R-:W-:Y:S01]  /*8ed0*/  ISETP.LT.AND P1, PT, R3, UR5, !P0 ;  /* 0x0000000503007c0c */ /* 0x000fe2000c721270 */
[----:B------:R-:W-:Y:S01]  /*8ee0*/  VIADD R3, R181, 0x65 ;  /* 0x00000065b5037836 */ /* 0x000fe20000000000 */
[----:B------:R-:W-:Y:S01]  /*8ef0*/  LEA.HI.X.SX32 R9, R17, R2, 0x1, P4 ;  /* 0x0000000211097211 */ /* 0x000fe200020f0eff */
[C---:B------:R-:W-:Y:S01]  /*8f00*/  VIADD R15, R11.reuse, UR4 ;  /* 0x000000040b0f7c36 */ /* 0x040fe20008000000 */
[-C--:B------:R-:W-:Y:S01]  /*8f10*/  IADD3 R10, P4, R11, R0.reuse, RZ ;  /* 0x000000000b0a7210 */ /* 0x080fe20007f9e0ff */
[----:B------:R-:W-:Y:S01]  /*8f20*/  ULDC UR5, c[0x0][0x22c] ;  /* 0x00008b0000057ab9 */ /* 0x000fe20000000800 */
[----:B------:R-:W-:Y:S01]  /*8f30*/  PRMT R17, R4, 0x7771, RZ ;  /* 0x0000777104117816 */ /* 0x000fe200000000ff */
[----:B------:R0:W-:Y:S01]  /*8f40*/  @P6 STG.E.U8 desc[UR12][R8.64], R21 ;  /* 0x0000001508006986 */ /* 0x0001e2000c10110c */
[----:B--2---:R-:W-:Y:S01]  /*8f50*/  IADD3 R12, P6, R15, R0, RZ ;  /* 0x000000000f0c7210 */ /* 0x004fe20007fde0ff */
[----:B------:R-:W-:Y:S01]  /*8f60*/  ULDC UR4, c[0x0][0x248] ;  /* 0x0000920000047ab9 */ /* 0x000fe20000000800 */
[----:B------:R-:W-:-:S02]  /*8f70*/  LEA.HI.X.SX32 R11, R11, R2, 0x1, P4 ;  /* 0x000000020b0b7211 */ /* 0x000fc400020f0eff */
        /* <DEDUP_REMOVED lines=11> */
[----:B0-----:R-:W-:Y:S01]  /*9030*/  IADD3 R8, P2, R15, R0, RZ ;  /* 0x000000000f087210 */ /* 0x001fe20007f5e0ff */
[----:B------:R-:W-:Y:S01]  /*9040*/  ULDC UR5, c[0x0][0x22c] ;  /* 0x00008b0000057ab9 */ /* 0x000fe20000000800 */
[----:B------:R-:W-:-:S02]  /*9050*/  PRMT R21, R4, 0x7772, RZ ;  /* 0x0000777204157816 */ /* 0x000fc400000000ff */
[----:B------:R-:W-:Y:S02]  /*9060*/  LEA.HI.X.SX32 R9, R15, R2, 0x1, P2 ;  /* 0x000000020f097211 */ /* 0x000fe400010f0eff */
[----:B------:R-:W-:Y:S01]  /*9070*/  ISETP.LT.AND P5, PT, R3, UR5, !P0 ;  /* 0x0000000503007c0c */ /* 0x000fe2000c7a1270 */
[----:B--2---:R-:W-:Y:S01]  /*9080*/  VIADD R17, R15, UR4 ;  /* 0x000000040f117c36 */ /* 0x004fe20008000000 */
[----:B------:R-:W-:Y:S01]  /*9090*/  PRMT R15, R5, 0x7771, RZ ;  /* 0x00007771050f7816 */ /* 0x000fe200000000ff */
[----:B------:R-:W-:Y:S01]  /*90a0*/  VIADD R3, R181, 0x68 ;  /* 0x00000068b5037836 */ /* 0x000fe20000000000 */
[----:B------:R-:W-:Y:S01]  /*90b0*/  ULDC UR4, c[0x0][0x22c] ;  /* 0x00008b0000047ab9 */ /* 0x000fe20000000800 */
[----:B---3--:R-:W-:Y:S01]  /*90c0*/  PRMT R19, R6, 0x7770, RZ ;  /* 0x0000777006137816 */ /* 0x008fe200000000ff */
[----:B------:R-:W-:Y:S01]  /*90d0*/  ULDC UR5, c[0x0][0x22c] ;  /* 0x00008b0000057ab9 */ /* 0x000fe20000000800 */
        /* <DEDUP_REMOVED lines=22> */
[----:B------:R-:W-:Y:S02]  /*9240*/  LEA.HI.X.SX32 R9, R17, R2, 0x1, P4 ;  /* 0x0000000211097211 */ /* 0x000fe400020f0eff */
[----:B------:R-:W-:Y:S01]  /*9250*/  ISETP.LT.AND P1, PT, R3, UR5, !P0 ;  /* 0x0000000503007c0c */ /* 0x000fe2000c721270 */
[----:B------:R-:W-:Y:S01]  /*9260*/  VIADD R3, R181, 0x6b ;  /* 0x0000006bb5037836 */ /* 0x000fe20000000000 */
[C---:B------:R-:W-:Y:S01]  /*9270*/  IADD3 R10, P4, R11.reuse, R0, RZ ;  /* 0x000000000b0a7210 */ /* 0x040fe20007f9e0ff */
[----:B------:R2:W-:Y:S01]  /*9280*/  @P6 STG.E.U8 desc[UR12][R8.64], R19 ;  /* 0x0000001308006986 */ /* 0x0005e2000c10110c */
[C---:B0-----:R-:W-:Y:S01]  /*9290*/  VIADD R15, R11.reuse, UR4 ;  /* 0x000000040b0f7c36 */ /* 0x041fe20008000000 */
[----:B------:R-:W-:Y:S01]  /*92a0*/  ULDC UR5, c[0x0][0x22c] ;  /* 0x00008b0000057ab9 */ /* 0x000fe20000000800 */
[----:B------:R-:W-:Y:S01]  /*92b0*/  LEA.HI.X.SX32 R11, R11, R2, 0x1, P4 ;  /* 0x000000020b0b7211 */ /* 0x000fe200020f0eff */
[----:B------:R-:W-:Y:S01]  /*92c0*/  ULDC UR4, c[0x0][0x248] ;  /* 0x0000920000047ab9 */ /* 0x000fe20000000800 */
[----:B------:R-:W-:Y:S01]  /*92d0*/  ISETP.LT.AND P4, PT, R3, UR5, !P0 ;  /* 0x0000000503007c0c */ /* 0x000fe2000c781270 */
[----:B------:R-:W-:Y:S01]  /*92e0*/  VIADD R3, R181, 0x6c ;  /* 0x0000006cb5037836 */ /* 0x000fe20000000000 */
[----:B------:R-:W-:Y:S01]  /*92f0*/  IADD3 R12, P6, R15, R0, RZ ;  /* 0x000000000f0c7210 */ /* 0x000fe20007fde0ff */
[----:B------:R-:W-:Y:S01]  /*9300*/  ULDC UR5, c[0x0][0x22c] ;  /* 0x00008b0000057ab9 */ /* 0x000fe20000000800 */
[----:B------:R-:W-:-:S02]  /*9310*/  PRMT R17, R7, 0x7771, RZ ;  /* 0x0000777107117816 */ /* 0x000fc400000000ff */
[C---:B------:R-:W-:Y:S01]  /*9320*/  LEA.HI.X.SX32 R13, R15.reuse, R2, 0x1, P6 ;  /* 0x000000020f0d7211 */ /* 0x040fe200030f0eff */
[----:B------:R-:W-:Y:S01]  /*9330*/  VIADD R15, R15, UR4 ;  /* 0x000000040f0f7c36 */ /* 0x000fe20008000000 */
[----:B------:R-:W-:Y:S01]  /*9340*/  ISETP.LT.AND P6, PT, R3, UR5, !P0 ;  /* 0x0000000503007c0c */ /* 0x000fe2000c7c1270 */
[----:B------:R0:W-:Y:S01]  /*9350*/  @P5 STG.E.U8 desc[UR12][R10.64], R17 ;  /* 0x000000110a005986 */ /* 0x0001e2000c10110c */
[----:B------:R-:W-:Y:S01]  /*9360*/  VIADD R3, R181, 0x6d ;  /* 0x0000006db5037836 */ /* 0x000fe20000000000 */
[----:B------:R-:W-:Y:S01]  /*9370*/  ULDC UR4, c[0x0][0x248] ;  /* 0x0000920000047ab9 */ /* 0x000fe20000000800 */
[----:B--2---:R-:W-:Y:S01]  /*9380*/  IADD3 R8, P5, R15, R0, RZ ;  /* 0x000000000f087210 */ /* 0x004fe20007fbe0ff */
[----:B------:R-:W-:Y:S01]  /*9390*/  ULDC UR5, c[0x0][0x22c] ;  /* 0x00008b0000057ab9 */ /* 0x000fe20000000800 */
[----:B------:R2:W-:Y:S01]  /*93a0*/  @P3 STG.E.U8 desc[UR12][R12.64], R21 ;  /* 0x000000150c003986 */ /* 0x0005e2000c10110c */
[----:B------:R-:W-:Y:S01]  /*93b0*/  ISETP.LT.AND P3, PT, R3, UR5, !P0 ;  /* 0x0000000503007c0c */ /* 0x000fe2000c761270 */
[----:B------:R-:W-:Y:S01]  /*93c0*/  VIADD R3, R181, 0x6e ;  /* 0x0000006eb5037836 */ /* 0x000fe20000000000 */
[C---:B------:R-:W-:Y:S01]  /*93d0*/  LEA.HI.X.SX32 R9, R15.reuse, R2, 0x1, P5 ;  /* 0x000000020f097211 */ /* 0x040fe200028f0eff */
[----:B------:R-:W-:Y:S01]  /*93e0*/  ULDC UR5, c[0x0][0x22c] ;  /* 0x00008b0000057ab9 */ /* 0x000fe20000000800 */
[----:B------:R-:W-:Y:S01]  /*93f0*/  PRMT R19, R4, 0x7773, RZ ;  /* 0x0000777304137816 */ /* 0x000fe200000000ff */
[----:B0-----:R-:W-:Y:S01]  /*9400*/  VIADD R17, R15, UR4 ;  /* 0x000000040f117c36 */ /* 0x001fe20008000000 */
[----:B------:R-:W-:Y:S01]  /*9410*/  ULDC UR4, c[0x0][0x22c] ;  /* 0x00008b0000047ab9 */ /* 0x000fe20000000800 */
[----:B------:R-:W-:-:S02]  /*9420*/  PRMT R15, R5, 0x7772, RZ ;  /* 0x00007772050f7816 */ /* 0x000fc400000000ff */
[----:B------:R0:W-:Y:S01]  /*9430*/  @P2 STG.E.U8 desc[UR12][R8.64], R19 ;  /* 0x0000001308002986 */ /* 0x0001e2000c10110c */
[----:B------:R-:W-:Y:S01]  /*9440*/  ISETP.LT.AND P2, PT, R3, UR4, !P0 ;  /* 0x0000000403007c0c */ /* 0x000fe2000c741270 */
[----:B------:R-:W-:Y:S01]  /*9450*/  ULDC UR4, c[0x0][0x248] ;  /* 0x0000920000047ab9 */ /* 0x000fe20000000800 */
[----:B------:R-:W-:Y:S01]  /*9460*/  IADD3 R10, P5, R17, R0, RZ ;  /* 0x00000000110a7210 */ /* 0x000fe20007fbe0ff */
[----:B------:R-:W-:Y:S01]  /*9470*/  VIADD R3, R181, 0x6f ;  /* 0x0000006fb5037836 */ /* 0x000fe20000000000 */
[----:B--2---:R-:W-:Y:S02]  /*9480*/  PRMT R21, R5, 0x7773, RZ ;  /* 0x0000777305157816 */ /* 0x004fe400000000ff */
[C---:B------:R-:W-:Y:S01]  /*9490*/  LEA.HI.X.SX32 R11, R17.reuse, R2, 0x1, P5 ;  /* 0x00000002110b7211 */ /* 0x040fe200028f0eff */
[----:B------:R-:W-:Y:S01]  /*94a0*/  VIADD R17, R17, UR4 ;  /* 0x0000000411117c36 */ /* 0x000fe20008000000 */
[----:B------:R-:W-:-:S03]  /*94b0*/  ULDC UR4, c[0x0][0x22c] ;  /* 0x00008b0000047ab9 */ /* 0x000fc60000000800 */
        /* <DEDUP_REMOVED lines=8> */
[C---:B0-----:R-:W-:Y:S01]  /*9540*/  PRMT R19, R6.reuse, 0x7772, RZ ;  /* 0x0000777206137816 */ /* 0x041fe200000000ff */
[----:B------:R0:W-:Y:S01]  /*9550*/  @P4 STG.E.U8 desc[UR12][R12.64], R21 ;  /* 0x000000150c004986 */ /* 0x0001e2000c10110c */
[C---:B------:R-:W-:Y:S01]  /*9560*/  IADD3 R4, P4, R17.reuse, R0, RZ ;  /* 0x0000000011047210 */ /* 0x040fe20007f9e0ff */
[----:B--2---:R-:W-:Y:S01]  /*9570*/  VIADD R11, R17, UR4 ;  /* 0x00000004110b7c36 */ /* 0x004fe20008000000 */
[----:B------:R-:W-:Y:S01]  /*9580*/  ISETP.LT.AND P5, PT, R3, UR5, !P0 ;  /* 0x0000000503007c0c */ /* 0x000fe2000c7a1270 */
[----:B------:R-:W-:Y:S01]  /*9590*/  VIADD R3, R181, 0x71 ;  /* 0x00000071b5037836 */ /* 0x000fe20000000000 */
[----:B------:R-:W-:Y:S01]  /*95a0*/  LEA.HI.X.SX32 R5, R17, R2, 0x1, P4 ;  /* 0x0000000211057211 */ /* 0x000fe200020f0eff */
[----:B------:R-:W-:Y:S01]  /*95b0*/  ULDC UR4, c[0x0][0x22c] ;  /* 0x00008b0000047ab9 */ /* 0x000fe20000000800 */
[C---:B------:R-:W-:Y:S01]  /*95c0*/  IADD3 R8, P4, R11.reuse, R0, RZ ;  /* 0x000000000b087210 */ /* 0x040fe20007f9e0ff */
[----:B------:R-:W-:Y:S01]  /*95d0*/  ULDC UR5, c[0x0][0x22c] ;  /* 0x00008b0000057ab9 */ /* 0x000fe20000000800 */
[----:B------:R-:W-:Y:S01]  /*95e0*/  PRMT R15, R6, 0x7773, RZ ;  /* 0x00007773060f7816 */ /* 0x000fe200000000ff */
[----:B------:R-:W-:Y:S01]  /*95f0*/  @P6 STG.E.U8 desc[UR12][R4.64], R19 ;  /* 0x0000001304006986 */ /* 0x000fe2000c10110c */
[----:B------:R-:W-:-:S02]  /*9600*/  LEA.HI.X.SX32 R9, R11, R2, 0x1, P4 ;  /* 0x000000020b097211 */ /* 0x000fc400020f0eff */
[----:B------:R-:W-:Y:S01]  /*9610*/  ISETP.LT.AND P4, PT, R3, UR4, !P0 ;  /* 0x0000000403007c0c */ /* 0x000fe2000c781270 */
[----:B------:R-:W-:Y:S01]  /*9620*/  ULDC UR4, c[0x0][0x248] ;  /* 0x0000920000047ab9 */ /* 0x000fe20000000800 */
[----:B------:R-:W-:Y:S01]  /*9630*/  VIADD R3, R181, 0x72 ;  /* 0x00000072b5037836 */ /* 0x000fe20000000000 */
[----:B------:R2:W-:Y:S01]  /*9640*/  @P3 STG.E.U8 desc[UR12][R8.64], R15 ;  /* 0x0000000f08003986 */ /* 0x0005e2000c10110c */
[----:B------:R-:W-:Y:S01]  /*9650*/  VIADD R11, R11, UR4 ;  /* 0x000000040b0b7c36 */ /* 0x000fe20008000000 */
[----:B------:R-:W-:Y:S01]  /*9660*/  ULDC UR4, c[0x0][0x248] ;  /* 0x0000920000047ab9 */ /* 0x000fe20000000800 */
[----:B------:R-:W-:Y:S02]  /*9670*/  PRMT R17, R7, 0x7773, RZ ;  /* 0x0000777307117816 */ /* 0x000fe400000000ff */
[C---:B0-----:R-:W-:Y:S01]  /*9680*/  VIADD R13, R11.reuse, UR4 ;  /* 0x000000040b0d7c36 */ /* 0x041fe20008000000 */
[----:B------:R-:W-:Y:S01]  /*9690*/  IADD3 R10, P6, R11, R0, RZ ;  /* 0x000000000b0a7210 */ /* 0x000fe20007fde0ff */
[----:B------:R-:W-:Y:S01]  /*96a0*/  ULDC UR4, c[0x0][0x22c] ;  /* 0x00008b0000047ab9 */ /* 0x000fe20000000800 */
[----:B------:R-:W-:Y:S01]  /*96b0*/  ISETP.LT.AND P3, PT, R3, UR5, !P0 ;  /* 0x0000000503007c0c */ /* 0x000fe2000c761270 */
[----:B------:R-:W-:Y:S01]  /*96c0*/  VIADD R3, R181, 0x73 ;  /* 0x00000073b5037836 */ /* 0x000fe20000000000 */
[----:B------:R-:W-:Y:S01]  /*96d0*/  LEA.HI.X.SX32 R11, R11, R2, 0x1, P6 ;  /* 0x000000020b0b7211 */ /* 0x000fe200030f0eff */
[----:B------:R-:W-:Y:S01]  /*96e0*/  ULDC UR5, c[0x0][0x22c] ;  /* 0x00008b0000057ab9 */ /* 0x000fe20000000800 */
[----:B--2---:R-:W-:-:S02]  /*96f0*/  PRMT R9, R7, 0x7772, RZ ;  /* 0x0000777207097816 */ /* 0x004fc400000000ff */
[----:B------:R-:W-:Y:S02]  /*9700*/  IADD3 R4, P6, R13, R0, RZ ;  /* 0x000000000d047210 */ /* 0x000fe40007fde0ff */
[----:B-1----:R-:W-:Y:S01]  /*9710*/  PRMT R21, R245, 0x7773, RZ ;  /* 0x00007773f5157816 */ /* 0x002fe200000000ff */
        /* <DEDUP_REMOVED lines=9> */
[C---:B------:R-:W-:Y:S01]  /*97b0*/  IADD3 R6, P6, R13.reuse, R0, RZ ;  /* 0x000000000d067210 */ /* 0x040fe20007fde0ff */
[----:B------:R-:W-:Y:S01]  /*97c0*/  VIADD R15, R13, UR4 ;  /* 0x000000040d0f7c36 */ /* 0x000fe20008000000 */
[----:B------:R-:W-:Y:S01]  /*97d0*/  ISETP.LT.AND P1, PT, R3, UR5, !P0 ;  /* 0x0000000503007c0c */ /* 0x000fe2000c721270 */
[----:B------:R-:W-:Y:S01]  /*97e0*/  VIADD R3, R181, 0x75 ;  /* 0x00000075b5037836 */ /* 0x000fe20000000000 */
[----:B------:R-:W-:Y:S01]  /*97f0*/  LEA.HI.X.SX32 R7, R13, R2, 0x1, P6 ;  /* 0x000000020d077211 */ /* 0x000fe200030f0eff */
[----:B------:R-:W-:Y:S01]  /*9800*/  ULDC UR4, c[0x0][0x22c] ;  /* 0x00008b0000047ab9 */ /* 0x000fe20000000800 */
[----:B------:R-:W-:Y:S01]  /*9810*/  IADD3 R8, P6, R15, R0, RZ ;  /* 0x000000000f087210 */ /* 0x000fe20007fde0ff */
[----:B------:R-:W-:Y:S01]  /*9820*/  ULDC UR5, c[0x0][0x22c] ;  /* 0x00008b0000057ab9 */ /* 0x000fe20000000800 */
[----:B------:R-:W-:-:S02]  /*9830*/  PRMT R13, R244, 0x7771, RZ ;  /* 0x00007771f40d7816 */ /* 0x000fc400000000ff */
[----:B0-----:R-:W-:Y:S02]  /*9840*/  LEA.HI.X.SX32 R9, R15, R2, 0x1, P6 ;  /* 0x000000020f097211 */ /* 0x001fe400030f0eff */
[----:B-1----:R-:W-:-:S05]  /*9850*/  PRMT R17, R244, 0x7770, RZ ;  /* 0x00007770f4117816 */ /* 0x002fca00000000ff */
[----:B------:R0:W-:Y:S01]  /*9860*/  @P5 STG.E.U8 desc[UR12][R6.64], R17 ;  /* 0x0000001106005986 */ /* 0x0001e2000c10110c */
[----:B------:R-:W-:Y:S01]  /*9870*/  ISETP.LT.AND P5, PT, R3, UR4, !P0 ;  /* 0x0000000403007c0c */ /* 0x000fe2000c7a1270 */
[----:B------:R-:W-:Y:S01]  /*9880*/  ULDC UR4, c[0x0][0x248] ;  /* 0x0000920000047ab9 */ /* 0x000fe20000000800 */
[----:B------:R-:W-:Y:S01]  /*9890*/  VIADD R3, R181, 0x76 ;  /* 0x00000076b5037836 */ /* 0x000fe20000000000 */
[----:B------:R1:W-:Y:S01]  /*98a0*/  @P4 STG.E.U8 desc[UR12][R8.64], R13 ;  /* 0x0000000d08004986 */ /* 0x0003e2000c10110c */
[----:B------:R-:W-:Y:S01]  /*98b0*/  VIADD R15, R15, UR4 ;  /* 0x000000040f0f7c36 */ /* 0x000fe20008000000 */
[----:B------:R-:W-:Y:S02]  /*98c0*/  ULDC UR4, c[0x0][0x248] ;  /* 0x0000920000047ab9 */ /* 0x000fe40000000800 */
[----:B------:R-:W-:Y:S01]  /*98d0*/  ISETP.LT.AND P4, PT, R3, UR5, !P0 ;  /* 0x0000000503007c0c */ /* 0x000fe2000c781270 */
[C---:B------:R-:W-:Y:S01]  /*98e0*/  VIADD R11, R15.reuse, UR4 ;  /* 0x000000040f0b7c36 */ /* 0x040fe20008000000 */
[----:B------:R-:W-:Y:S01]  /*98f0*/  IADD3 R4, P6, R15, R0, RZ ;  /* 0x000000000f047210 */ /* 0x000fe20007fde0ff */
[----:B------:R-:W-:Y:S01]  /*9900*/  VIADD R3, R181, 0x77 ;  /* 0x00000077b5037836 */ /* 0x000fe20000000000 */
[----:B0-----:R-:W-:Y:S01]  /*9910*/  PRMT R17, R245, 0x7770, RZ ;  /* 0x00007770f5117816 */ /* 0x001fe200000000ff */
[----:B------:R-:W-:Y:S01]  /*9920*/  ULDC UR4, c[0x0][0x22c] ;  /* 0x00008b0000047ab9 */ /* 0x000fe20000000800 */
[----:B------:R-:W-:Y:S01]  /*9930*/  LEA.HI.X.SX32 R5, R15, R2, 0x1, P6 ;  /* 0x000000020f057211 */ /* 0x000fe200030f0eff */
[----:B------:R-:W-:Y:S01]  /*9940*/  ULDC UR5, c[0x0][0x22c] ;  /* 0x00008b0000057ab9 */ /* 0x000fe20000000800 */
[----:B------:R-:W-:-:S02]  /*9950*/  IADD3 R6, P6, R11, R0, RZ ;  /* 0x000000000b067210 */ /* 0x000fc40007fde0ff */
        /* <DEDUP_REMOVED lines=10> */
[C---:B-1----:R-:W-:Y:S01]  /*9a00*/  IADD3 R8, P6, R11.reuse, R0, RZ ;  /* 0x000000000b087210 */ /* 0x042fe20007fde0ff */
[----:B------:R-:W-:Y:S01]  /*9a10*/  VIADD R13, R11, UR4 ;  /* 0x000000040b0d7c36 */ /* 0x000fe20008000000 */
[----:B------:R-:W-:Y:S01]  /*9a20*/  ISETP.LT.AND P2, PT, R3, UR5, !P0 ;  /* 0x0000000503007c0c */ /* 0x000fe2000c741270 */
[----:B------:R-:W-:Y:S01]  /*9a30*/  VIADD R3, R181, 0x79 ;  /* 0x00000079b5037836 */ /* 0x000fe20000000000 */
[----:B------:R-:W-:Y:S01]  /*9a40*/  LEA.HI.X.SX32 R9, R11, R2, 0x1, P6 ;  /* 0x000000020b097211 */ /* 0x000fe200030f0eff */
[----:B------:R-:W-:Y:S01]  /*9a50*/  ULDC UR4, c[0x0][0x22c] ;  /* 0x00008b0000047ab9 */ /* 0x000fe20000000800 */
[----:B0-----:R-:W-:Y:S01]  /*9a60*/  PRMT R17, R246, 0x7770, RZ ;  /* 0x00007770f6117816 */ /* 0x001fe200000000ff */
[----:B------:R-:W-:Y:S01]  /*9a70*/  ULDC UR5, c[0x0][0x22c] ;  /* 0x00008b0000057ab9 */ /* 0x000fe20000000800 */
[----:B------:R-:W-:-:S03]  /*9a80*/  IADD3 R4, P6, R13, R0, RZ ;  /* 0x000000000d047210 */ /* 0x000fc60007fde0ff */
[----:B------:R0:W-:Y:S01]  /*9a90*/  @P1 STG.E.U8 desc[UR12][R8.64], R17 ;  /* 0x0000001108001986 */ /* 0x0001e2000c10110c */
[----:B------:R-:W-:Y:S01]  /*9aa0*/  ISETP.LT.AND P1, PT, R3, UR4, !P0 ;  /* 0x0000000403007c0c */ /* 0x000fe2000c721270 */
[----:B------:R-:W-:Y:S01]  /*9ab0*/  ULDC UR4, c[0x0][0x248] ;  /* 0x0000920000047ab9 */ /* 0x000fe20000000800 */
[C---:B------:R-:W-:Y:S01]  /*9ac0*/  LEA.HI.X.SX32 R5, R13.reuse, R2, 0x1, P6 ;  /* 0x000000020d057211 */ /* 0x040fe200030f0eff */
[----:B------:R-:W-:Y:S01]  /*9ad0*/  VIADD R13, R13, UR4 ;  /* 0x000000040d0d7c36 */ /* 0x000fe20008000000 */
[----:B--2---:R-:W-:Y:S01]  /*9ae0*/  PRMT R15, R246, 0x7771, RZ ;  /* 0x00007771f60f7816 */ /* 0x004fe200000000ff */
[----:B------:R-:W-:Y:S01]  /*9af0*/  VIADD R3, R181, 0x7a ;  /* 0x0000007ab5037836 */ /* 0x000fe20000000000 */
[----:B------:R-:W-:Y:S02]  /*9b00*/  ULDC UR4, c[0x0][0x248] ;  /* 0x0000920000047ab9 */ /* 0x000fe40000000800 */
[C---:B------:R-:W-:Y:S01]  /*9b10*/  IADD3 R6, P6, R13.reuse, R0, RZ ;  /* 0x000000000d067210 */ /* 0x040fe20007fde0ff */
[----:B------:R1:W-:Y:S01]  /*9b20*/  @P5 STG.E.U8 desc[UR12][R4.64], R15 ;  /* 0x0000000f04005986 */ /* 0x0003e2000c10110c */
        /* <DEDUP_REMOVED lines=13> */
[----:B-1----:R-:W-:Y:S01]  /*9c00*/  PRMT R15, R247, 0x7771, RZ ;  /* 0x00007771f70f7816 */ /* 0x002fe200000000ff */
        /* <DEDUP_REMOVED lines=9> */
[----:B------:R-:W-:Y:S01]  /*9ca0*/  PRMT R11, R244, 0x7772, RZ ;  /* 0x00007772f40b7816 */ /* 0x000fe200000000ff */
[----:B------:R-:W-:Y:S01]  /*9cb0*/  ULDC UR5, c[0x0][0x248] ;  /* 0x0000920000057ab9 */ /* 0x000fe20000000800 */
[----:B0-----:R-:W-:-:S03]  /*9cc0*/  IADD3 R6, P6, R13, R0, RZ ;  /* 0x000000000d067210 */ /* 0x001fc60007fde0ff */
[----:B------:R0:W-:Y:S01]  /*9cd0*/  @P2 STG.E.U8 desc[UR12][R4.64], R11 ;  /* 0x0000000b04002986 */ /* 0x0001e2000c10110c */
[----:B------:R-:W-:Y:S01]  /*9ce0*/  ISETP.LT.AND P2, PT, R3, UR4, !P0 ;  /* 0x0000000403007c0c */ /* 0x000fe2000c741270 */
[----:B------:R-:W-:Y:S01]  /*9cf0*/  ULDC UR4, c[0x0][0x248] ;  /* 0x0000920000047ab9 */ /* 0x000fe20000000800 */
[C---:B------:R-:W-:Y:S01]  /*9d00*/  LEA.HI.X.SX32 R7, R13.reuse, R2, 0x1, P6 ;  /* 0x000000020d077211 */ /* 0x040fe200030f0eff */
[----:B------:R-:W-:Y:S01]  /*9d10*/  VIADD R13, R13, UR4 ;  /* 0x000000040d0d7c36 */ /* 0x000fe20008000000 */
[----:B-1----:R-:W-:Y:S01]  /*9d20*/  PRMT R15, R244, 0x7773, RZ ;  /* 0x00007773f40f7816 */ /* 0x002fe200000000ff */
[----:B------:R-:W-:Y:S01]  /*9d30*/  ULDC UR4, c[0x0][0x248] ;  /* 0x0000920000047ab9 */ /* 0x000fe20000000800 */
[----:B------:R-:W-:Y:S02]  /*9d40*/  VIADD R3, R181, 0x7e ;  /* 0x0000007eb5037836 */ /* 0x000fe40000000000 */
[C---:B------:R-:W-:Y:S01]  /*9d50*/  VIADD R9, R13.reuse, UR4 ;  /* 0x000000040d097c36 */ /* 0x040fe20008000000 */
[----:B------:R1:W-:Y:S01]  /*9d60*/  @P1 STG.E.U8 desc[UR12][R6.64], R15 ;  /* 0x0000000f06001986 */ /* 0x0003e2000c10110c */
[----:B------:R-:W-:Y:S01]  /*9d70*/  ULDC UR4, c[0x0][0x248] ;  /* 0x0000920000047ab9 */ /* 0x000fe20000000800 */
[----:B0-----:R-:W-:Y:S01]  /*9d80*/  IADD3 R4, P1, R13, R0, RZ ;  /* 0x000000000d047210 */ /* 0x001fe20007f3e0ff */
[----:B------:R-:W-:Y:S01]  /*9d90*/  VIADD R11, R9, UR4 ;  /* 0x00000004090b7c36 */ /* 0x000fe20008000000 */
[----:B------:R-:W-:Y:S01]  /*9da0*/  ULDC UR4, c[0x0][0x248] ;  /* 0x0000920000047ab9 */ /* 0x000fe20000000800 */
[----:B------:R-:W-:Y:S01]  /*9db0*/  VIADD R181, R181, 0x7f ;  /* 0x0000007fb5b57836 */ /* 0x000fe20000000000 */
[----:B------:R-:W-:Y:S01]  /*9dc0*/  LEA.HI.X.SX32 R5, R13, R2, 0x1, P1 ;  /* 0x000000020d057211 */ /* 0x000fe200008f0eff */
[C---:B------:R-:W-:Y:S01]  /*9dd0*/  VIADD R13, R11.reuse, UR5 ;  /* 0x000000050b0d7c36 */ /* 0x040fe20008000000 */
[----:B------:R-:W-:Y:S01]  /*9de0*/  IADD3 R8, P6, R11, R0, RZ ;  /* 0x000000000b087210 */ /* 0x000fe20007fde0ff */
[----:B------:R-:W-:-:S02]  /*9df0*/  ULDC UR5, c[0x0][0x248] ;  /* 0x0000920000057ab9 */ /* 0x000fc40000000800 */
[----:B------:R0:W-:Y:S01]  /*9e00*/  @P5 STG.E.U8 desc[UR12][R4.64], R245 ;  /* 0x000000f504005986 */ /* 0x0001e2000c10110c */
[----:B-1----:R-:W-:Y:S01]  /*9e10*/  IADD3 R6, P1, R9, R0, RZ ;  /* 0x0000000009067210 */ /* 0x002fe20007f3e0ff */
[----:B------:R-:W-:Y:S01]  /*9e20*/  VIADD R15, R13, UR4 ;  /* 0x000000040d0f7c36 */ /* 0x000fe20008000000 */
[----:B------:R-:W-:Y:S02]  /*9e30*/  ULDC UR4, c[0x0][0x22c] ;  /* 0x00008b0000047ab9 */ /* 0x000fe40000000800 */
[-C--:B------:R-:W-:Y:S01]  /*9e40*/  LEA.HI.X.SX32 R7, R9, R2.reuse, 0x1, P1 ;  /* 0x0000000209077211 */ /* 0x080fe200008f0eff */
[----:B------:R-:W-:Y:S01]  /*9e50*/  VIADD R17, R15, UR5 ;  /* 0x000000050f117c36 */ /* 0x000fe20008000000 */
[----:B------:R-:W-:Y:S02]  /*9e60*/  LEA.HI.X.SX32 R9, R11, R2, 0x1, P6 ;  /* 0x000000020b097211 */ /* 0x000fe400030f0eff */
[-C--:B------:R-:W-:Y:S01]  /*9e70*/  IADD3 R10, P6, R13, R0.reuse, RZ ;  /* 0x000000000d0a7210 */ /* 0x080fe20007fde0ff */
[----:B------:R0:W-:Y:S01]  /*9e80*/  @P4 STG.E.U8 desc[UR12][R6.64], R21 ;  /* 0x0000001506004986 */ /* 0x0001e2000c10110c */
[----:B------:R-:W-:-:S02]  /*9e90*/  IADD3 R12, P1, R15, R0, RZ ;  /* 0x000000000f0c7210 */ /* 0x000fc40007f3e0ff */
[-C--:B------:R-:W-:Y:S01]  /*9ea0*/  LEA.HI.X.SX32 R11, R13, R2.reuse, 0x1, P6 ;  /* 0x000000020d0b7211 */ /* 0x080fe200030f0eff */
[----:B------:R0:W-:Y:S01]  /*9eb0*/  @P3 STG.E.U8 desc[UR12][R8.64], R19 ;  /* 0x0000001308003986 */ /* 0x0001e2000c10110c */
[----:B------:R-:W-:Y:S02]  /*9ec0*/  LEA.HI.X.SX32 R13, R15, R2, 0x1, P1 ;  /* 0x000000020f0d7211 */ /* 0x000fe400008f0eff */
[----:B------:R-:W-:Y:S02]  /*9ed0*/  ISETP.LT.AND P1, PT, R3, UR6, !P0 ;  /* 0x0000000603007c0c */ /* 0x000fe4000c721270 */
[----:B------:R-:W-:Y:S02]  /*9ee0*/  ISETP.LT.AND P0, PT, R181, UR4, !P0 ;  /* 0x00000004b5007c0c */ /* 0x000fe4000c701270 */
[----:B------:R-:W-:Y:S02]  /*9ef0*/  IADD3 R14, P6, R17, R0, RZ ;  /* 0x00000000110e7210 */ /* 0x000fe40007fde0ff */
[----:B------:R-:W-:-:S02]  /*9f00*/  PRMT R3, R247, 0x7773, RZ ;  /* 0x00007773f7037816 */ /* 0x000fc400000000ff */
[----:B------:R-:W-:Y:S02]  /*9f10*/  LEA.HI.X.SX32 R15, R17, R2, 0x1, P6 ;  /* 0x00000002110f7211 */ /* 0x000fe400030f0eff */
[----:B------:R-:W-:Y:S02]  /*9f20*/  PRMT R17, R246, 0x7773, RZ ;  /* 0x00007773f6117816 */ /* 0x000fe400000000ff */
[----:B------:R-:W-:-:S03]  /*9f30*/  PRMT R247, R247, 0x7772, RZ ;  /* 0x00007772f7f77816 */ /* 0x000fc600000000ff */
[----:B------:R0:W-:Y:S04]  /*9f40*/  @P2 STG.E.U8 desc[UR12][R10.64], R17 ;  /* 0x000000110a002986 */ /* 0x0001e8000c10110c */
[----:B------:R0:W-:Y:S01]  /*9f50*/  @P1 STG.E.U8 desc[UR12][R12.64], R247 ;  /* 0x000000f70c001986 */ /* 0x0001e2000c10110c */
[----:B------:R-:W-:Y:S05]  /*9f60*/  @!P0 EXIT ;  /* 0x000000000000894d */ /* 0x000fea0003800000 */
[----:B------:R-:W-:Y:S01]  /*9f70*/  STG.E.U8 desc[UR12][R14.64], R3 ;  /* 0x000000030e007986 */ /* 0x000fe2000c10110c */
[----:B------:R-:W-:Y:S05]  /*9f80*/  EXIT ;  /* 0x000000000000794d */ /* 0x000fea0003800000 */
.L_x_2:
[----:B------:R-:W-:-:S00]  /*9f90*/  BRA `(.L_x_2) ;  /* 0xfffffffc00fc7947 */ /* 0x000fc0000383ffff */
[----:B------:R-:W-:-:S00]  /*9fa0*/  NOP ;  /* 0x0000000000007918 */ /* 0x000fc00000000000 */
        /* <DEDUP_REMOVED lines=13> */
.L_x_3:


//--------------------- .nv.shared.matmul_kernel  --------------------------
	.section	.nv.shared.matmul_kernel,"aw",@nobits
	.sectionflags	@""
	.align	16
	.zero		1024


//--------------------- .nv.shared.reserved.0     --------------------------
	.section	.nv.shared.reserved.0,"aw",@nobits
	.weak		__nv_reservedSMEM_offset_0_alias
	.size		__nv_reservedSMEM_offset_0_alias, 0, 0
	.other		__nv_reservedSMEM_offset_0_alias,@"STO_CUDA_RESERVED_SHARED STV_DEFAULT"
__nv_reservedSMEM_offset_0_alias:
	.zero		0


//--------------------- .nv.constant0.matmul_kernel --------------------------
	.section	.nv.constant0.matmul_kernel,"a",@progbits
	.sectionflags	@""
	.align	4
.nv.constant0.matmul_kernel:
	.zero		608


//--------------------- SYMBOLS --------------------------

	.type		.nv.reservedSmem.offset0,@object
	.size		.nv.reservedSmem.offset0,0x4
